//
// Generated by NVIDIA NVVM Compiler
//
// Compiler Build ID: CL-36424714
// Cuda compilation tools, release 13.0, V13.0.88
// Based on NVVM 20.0.0
//

.version 9.0
.target sm_100
.address_size 64

	// .globl	_Z16embedding_lookupPKfPKiPfiiii
.global .align 4 .b8 __cudart_i2opi_f[24] = {65, 144, 67, 60, 153, 149, 98, 219, 192, 221, 52, 245, 209, 87, 39, 252, 41, 21, 68, 78, 110, 131, 249, 162};

.visible .entry _Z16embedding_lookupPKfPKiPfiiii(
	.param .u64 .ptr .align 1 _Z16embedding_lookupPKfPKiPfiiii_param_0,
	.param .u64 .ptr .align 1 _Z16embedding_lookupPKfPKiPfiiii_param_1,
	.param .u64 .ptr .align 1 _Z16embedding_lookupPKfPKiPfiiii_param_2,
	.param .u32 _Z16embedding_lookupPKfPKiPfiiii_param_3,
	.param .u32 _Z16embedding_lookupPKfPKiPfiiii_param_4,
	.param .u32 _Z16embedding_lookupPKfPKiPfiiii_param_5,
	.param .u32 _Z16embedding_lookupPKfPKiPfiiii_param_6
)
{
	.reg .pred 	%p<9>;
	.reg .b32 	%r<14>;
	.reg .b32 	%f<2>;
	.reg .b64 	%rd<15>;

	ld.param.u64 	%rd2, [_Z16embedding_lookupPKfPKiPfiiii_param_0];
	ld.param.u64 	%rd3, [_Z16embedding_lookupPKfPKiPfiiii_param_1];
	ld.param.u64 	%rd4, [_Z16embedding_lookupPKfPKiPfiiii_param_2];
	ld.param.u32 	%r9, [_Z16embedding_lookupPKfPKiPfiiii_param_3];
	ld.param.u32 	%r6, [_Z16embedding_lookupPKfPKiPfiiii_param_4];
	ld.param.u32 	%r7, [_Z16embedding_lookupPKfPKiPfiiii_param_5];
	ld.param.u32 	%r8, [_Z16embedding_lookupPKfPKiPfiiii_param_6];
	cvta.to.global.u64 	%rd1, %rd4;
	mov.u32 	%r1, %ctaid.y;
	mov.u32 	%r2, %ctaid.x;
	mov.u32 	%r3, %tid.x;
	setp.ge.s32 	%p1, %r1, %r9;
	setp.ge.s32 	%p2, %r2, %r6;
	or.pred  	%p3, %p1, %p2;
	setp.ge.s32 	%p4, %r3, %r8;
	or.pred  	%p5, %p3, %p4;
	@%p5 bra 	$L__BB0_4;
	cvta.to.global.u64 	%rd5, %rd3;
	mad.lo.s32 	%r4, %r6, %r1, %r2;
	mul.wide.u32 	%rd6, %r4, 4;
	add.s64 	%rd7, %rd5, %rd6;
	ld.global.u32 	%r5, [%rd7];
	setp.lt.s32 	%p6, %r5, 0;
	setp.ge.s32 	%p7, %r5, %r7;
	or.pred  	%p8, %p6, %p7;
	@%p8 bra 	$L__BB0_3;
	mad.lo.s32 	%r12, %r5, %r8, %r3;
	mad.lo.s32 	%r13, %r4, %r8, %r3;
	cvta.to.global.u64 	%rd10, %rd2;
	mul.wide.u32 	%rd11, %r12, 4;
	add.s64 	%rd12, %rd10, %rd11;
	ld.global.f32 	%f1, [%rd12];
	mul.wide.u32 	%rd13, %r13, 4;
	add.s64 	%rd14, %rd1, %rd13;
	st.global.f32 	[%rd14], %f1;
	bra.uni 	$L__BB0_4;
$L__BB0_3:
	mad.lo.s32 	%r10, %r4, %r8, %r3;
	mul.wide.u32 	%rd8, %r10, 4;
	add.s64 	%rd9, %rd1, %rd8;
	mov.b32 	%r11, 0;
	st.global.u32 	[%rd9], %r11;
$L__BB0_4:
	ret;

}
	// .globl	_Z25embedding_with_positionalPKfS0_PKiPfiiiii
.visible .entry _Z25embedding_with_positionalPKfS0_PKiPfiiiii(
	.param .u64 .ptr .align 1 _Z25embedding_with_positionalPKfS0_PKiPfiiiii_param_0,
	.param .u64 .ptr .align 1 _Z25embedding_with_positionalPKfS0_PKiPfiiiii_param_1,
	.param .u64 .ptr .align 1 _Z25embedding_with_positionalPKfS0_PKiPfiiiii_param_2,
	.param .u64 .ptr .align 1 _Z25embedding_with_positionalPKfS0_PKiPfiiiii_param_3,
	.param .u32 _Z25embedding_with_positionalPKfS0_PKiPfiiiii_param_4,
	.param .u32 _Z25embedding_with_positionalPKfS0_PKiPfiiiii_param_5,
	.param .u32 _Z25embedding_with_positionalPKfS0_PKiPfiiiii_param_6,
	.param .u32 _Z25embedding_with_positionalPKfS0_PKiPfiiiii_param_7,
	.param .u32 _Z25embedding_with_positionalPKfS0_PKiPfiiiii_param_8
)
{
	.reg .pred 	%p<10>;
	.reg .b32 	%r<15>;
	.reg .b32 	%f<10>;
	.reg .b64 	%rd<17>;

	ld.param.u64 	%rd1, [_Z25embedding_with_positionalPKfS0_PKiPfiiiii_param_0];
	ld.param.u64 	%rd2, [_Z25embedding_with_positionalPKfS0_PKiPfiiiii_param_1];
	ld.param.u64 	%rd3, [_Z25embedding_with_positionalPKfS0_PKiPfiiiii_param_2];
	ld.param.u64 	%rd4, [_Z25embedding_with_positionalPKfS0_PKiPfiiiii_param_3];
	ld.param.u32 	%r10, [_Z25embedding_with_positionalPKfS0_PKiPfiiiii_param_4];
	ld.param.u32 	%r6, [_Z25embedding_with_positionalPKfS0_PKiPfiiiii_param_5];
	ld.param.u32 	%r7, [_Z25embedding_with_positionalPKfS0_PKiPfiiiii_param_6];
	ld.param.u32 	%r8, [_Z25embedding_with_positionalPKfS0_PKiPfiiiii_param_7];
	ld.param.u32 	%r9, [_Z25embedding_with_positionalPKfS0_PKiPfiiiii_param_8];
	mov.u32 	%r1, %ctaid.y;
	mov.u32 	%r2, %ctaid.x;
	mov.u32 	%r3, %tid.x;
	setp.ge.s32 	%p1, %r1, %r10;
	setp.ge.s32 	%p2, %r2, %r6;
	or.pred  	%p3, %p1, %p2;
	setp.ge.s32 	%p4, %r3, %r8;
	or.pred  	%p5, %p3, %p4;
	@%p5 bra 	$L__BB1_6;
	cvta.to.global.u64 	%rd5, %rd3;
	mad.lo.s32 	%r11, %r6, %r1, %r2;
	mul.wide.u32 	%rd6, %r11, 4;
	add.s64 	%rd7, %rd5, %rd6;
	ld.global.u32 	%r4, [%rd7];
	mul.lo.s32 	%r5, %r11, %r8;
	setp.lt.s32 	%p6, %r4, 0;
	setp.ge.s32 	%p7, %r4, %r7;
	mov.f32 	%f8, 0f00000000;
	or.pred  	%p8, %p6, %p7;
	@%p8 bra 	$L__BB1_3;
	mad.lo.s32 	%r12, %r4, %r8, %r3;
	cvta.to.global.u64 	%rd8, %rd1;
	mul.wide.u32 	%rd9, %r12, 4;
	add.s64 	%rd10, %rd8, %rd9;
	ld.global.f32 	%f8, [%rd10];
$L__BB1_3:
	setp.ge.s32 	%p9, %r2, %r9;
	mov.f32 	%f9, 0f00000000;
	@%p9 bra 	$L__BB1_5;
	mad.lo.s32 	%r13, %r8, %r2, %r3;
	cvta.to.global.u64 	%rd11, %rd2;
	mul.wide.u32 	%rd12, %r13, 4;
	add.s64 	%rd13, %rd11, %rd12;
	ld.global.f32 	%f9, [%rd13];
$L__BB1_5:
	add.f32 	%f7, %f8, %f9;
	add.s32 	%r14, %r5, %r3;
	cvta.to.global.u64 	%rd14, %rd4;
	mul.wide.u32 	%rd15, %r14, 4;
	add.s64 	%rd16, %rd14, %rd15;
	st.global.f32 	[%rd16], %f7;
$L__BB1_6:
	ret;

}
	// .globl	_Z18embedding_backwardPKfPKiPfiiii
.visible .entry _Z18embedding_backwardPKfPKiPfiiii(
	.param .u64 .ptr .align 1 _Z18embedding_backwardPKfPKiPfiiii_param_0,
	.param .u64 .ptr .align 1 _Z18embedding_backwardPKfPKiPfiiii_param_1,
	.param .u64 .ptr .align 1 _Z18embedding_backwardPKfPKiPfiiii_param_2,
	.param .u32 _Z18embedding_backwardPKfPKiPfiiii_param_3,
	.param .u32 _Z18embedding_backwardPKfPKiPfiiii_param_4,
	.param .u32 _Z18embedding_backwardPKfPKiPfiiii_param_5,
	.param .u32 _Z18embedding_backwardPKfPKiPfiiii_param_6
)
{
	.reg .pred 	%p<9>;
	.reg .b32 	%r<12>;
	.reg .b32 	%f<3>;
	.reg .b64 	%rd<13>;

	ld.param.u64 	%rd1, [_Z18embedding_backwardPKfPKiPfiiii_param_0];
	ld.param.u64 	%rd2, [_Z18embedding_backwardPKfPKiPfiiii_param_1];
	ld.param.u64 	%rd3, [_Z18embedding_backwardPKfPKiPfiiii_param_2];
	ld.param.u32 	%r9, [_Z18embedding_backwardPKfPKiPfiiii_param_3];
	ld.param.u32 	%r6, [_Z18embedding_backwardPKfPKiPfiiii_param_4];
	ld.param.u32 	%r7, [_Z18embedding_backwardPKfPKiPfiiii_param_5];
	ld.param.u32 	%r8, [_Z18embedding_backwardPKfPKiPfiiii_param_6];
	mov.u32 	%r1, %ctaid.y;
	mov.u32 	%r2, %ctaid.x;
	mov.u32 	%r3, %tid.x;
	setp.ge.s32 	%p1, %r1, %r9;
	setp.ge.s32 	%p2, %r2, %r6;
	or.pred  	%p3, %p1, %p2;
	setp.ge.s32 	%p4, %r3, %r8;
	or.pred  	%p5, %p3, %p4;
	@%p5 bra 	$L__BB2_3;
	cvta.to.global.u64 	%rd4, %rd2;
	mad.lo.s32 	%r4, %r6, %r1, %r2;
	mul.wide.u32 	%rd5, %r4, 4;
	add.s64 	%rd6, %rd4, %rd5;
	ld.global.u32 	%r5, [%rd6];
	setp.lt.s32 	%p6, %r5, 0;
	setp.ge.s32 	%p7, %r5, %r7;
	or.pred  	%p8, %p6, %p7;
	@%p8 bra 	$L__BB2_3;
	mad.lo.s32 	%r10, %r4, %r8, %r3;
	mad.lo.s32 	%r11, %r5, %r8, %r3;
	cvta.to.global.u64 	%rd7, %rd3;
	mul.wide.u32 	%rd8, %r11, 4;
	add.s64 	%rd9, %rd7, %rd8;
	cvta.to.global.u64 	%rd10, %rd1;
	mul.wide.u32 	%rd11, %r10, 4;
	add.s64 	%rd12, %rd10, %rd11;
	ld.global.f32 	%f1, [%rd12];
	atom.global.add.f32 	%f2, [%rd9], %f1;
$L__BB2_3:
	ret;

}
	// .globl	_Z27positional_embedding_lookupPKfPfiiii
.visible .entry _Z27positional_embedding_lookupPKfPfiiii(
	.param .u64 .ptr .align 1 _Z27positional_embedding_lookupPKfPfiiii_param_0,
	.param .u64 .ptr .align 1 _Z27positional_embedding_lookupPKfPfiiii_param_1,
	.param .u32 _Z27positional_embedding_lookupPKfPfiiii_param_2,
	.param .u32 _Z27positional_embedding_lookupPKfPfiiii_param_3,
	.param .u32 _Z27positional_embedding_lookupPKfPfiiii_param_4,
	.param .u32 _Z27positional_embedding_lookupPKfPfiiii_param_5
)
{
	.reg .pred 	%p<6>;
	.reg .b32 	%r<13>;
	.reg .b32 	%f<2>;
	.reg .b64 	%rd<9>;

	ld.param.u64 	%rd1, [_Z27positional_embedding_lookupPKfPfiiii_param_0];
	ld.param.u64 	%rd2, [_Z27positional_embedding_lookupPKfPfiiii_param_1];
	ld.param.u32 	%r7, [_Z27positional_embedding_lookupPKfPfiiii_param_2];
	ld.param.u32 	%r4, [_Z27positional_embedding_lookupPKfPfiiii_param_3];
	ld.param.u32 	%r5, [_Z27positional_embedding_lookupPKfPfiiii_param_4];
	ld.param.u32 	%r6, [_Z27positional_embedding_lookupPKfPfiiii_param_5];
	mov.u32 	%r1, %ctaid.y;
	mov.u32 	%r2, %ctaid.x;
	mov.u32 	%r3, %tid.x;
	setp.ge.s32 	%p1, %r1, %r7;
	setp.ge.s32 	%p2, %r2, %r4;
	or.pred  	%p3, %p1, %p2;
	setp.ge.s32 	%p4, %r3, %r5;
	or.pred  	%p5, %p3, %p4;
	@%p5 bra 	$L__BB3_2;
	cvta.to.global.u64 	%rd3, %rd1;
	cvta.to.global.u64 	%rd4, %rd2;
	add.s32 	%r8, %r6, -1;
	min.s32 	%r9, %r2, %r8;
	mad.lo.s32 	%r10, %r9, %r5, %r3;
	mad.lo.s32 	%r11, %r4, %r1, %r2;
	mad.lo.s32 	%r12, %r11, %r5, %r3;
	mul.wide.s32 	%rd5, %r10, 4;
	add.s64 	%rd6, %rd3, %rd5;
	ld.global.f32 	%f1, [%rd6];
	mul.wide.u32 	%rd7, %r12, 4;
	add.s64 	%rd8, %rd4, %rd7;
	st.global.f32 	[%rd8], %f1;
$L__BB3_2:
	ret;

}
	// .globl	_Z29generate_sinusoidal_positionsPfii
.visible .entry _Z29generate_sinusoidal_positionsPfii(
	.param .u64 .ptr .align 1 _Z29generate_sinusoidal_positionsPfii_param_0,
	.param .u32 _Z29generate_sinusoidal_positionsPfii_param_1,
	.param .u32 _Z29generate_sinusoidal_positionsPfii_param_2
)
{
	.local .align 4 .b8 	__local_depot4[28];
	.reg .b64 	%SP;
	.reg .b64 	%SPL;
	.reg .pred 	%p<31>;
	.reg .b32 	%r<98>;
	.reg .b32 	%f<150>;
	.reg .b64 	%rd<45>;
	.reg .b64 	%fd<5>;

	mov.u64 	%SPL, __local_depot4;
	ld.param.u64 	%rd17, [_Z29generate_sinusoidal_positionsPfii_param_0];
	ld.param.u32 	%r33, [_Z29generate_sinusoidal_positionsPfii_param_1];
	ld.param.u32 	%r32, [_Z29generate_sinusoidal_positionsPfii_param_2];
	cvta.to.global.u64 	%rd1, %rd17;
	add.u64 	%rd2, %SPL, 0;
	mov.u32 	%r1, %ctaid.x;
	mov.u32 	%r2, %tid.x;
	setp.ge.s32 	%p1, %r1, %r33;
	setp.ge.s32 	%p2, %r2, %r32;
	or.pred  	%p3, %p1, %p2;
	@%p3 bra 	$L__BB4_26;
	mad.lo.s32 	%r3, %r32, %r1, %r2;
	and.b32  	%r34, %r2, 1;
	setp.eq.b32 	%p4, %r34, 1;
	@%p4 bra 	$L__BB4_14;
	cvt.rn.f32.u32 	%f85, %r2;
	cvt.rn.f32.u32 	%f86, %r32;
	div.rn.f32 	%f1, %f85, %f86;
	setp.eq.f32 	%p18, %f1, 0f00000000;
	mov.f32 	%f146, 0f3F800000;
	@%p18 bra 	$L__BB4_5;
	mov.f32 	%f87, 0fB0D40000;
	mov.f32 	%f88, 0f3EE68EBF;
	mul.rn.f32 	%f89, %f88, %f87;
	mov.f32 	%f90, 0f3D21D42E;
	mov.f32 	%f91, 0f3DF7B084;
	mul.rn.f32 	%f92, %f91, %f90;
	mul.f32 	%f93, %f92, 0f40400000;
	fma.rn.f32 	%f94, %f89, 0f3FB8AA3B, 0f34C28212;
	fma.rn.f32 	%f95, 0f3E4B8A05, 0f32A55E34, %f94;
	fma.rn.f32 	%f96, %f93, %f89, %f95;
	fma.rn.f32 	%f97, %f92, 0f3E4B8A05, %f96;
	mov.f32 	%f98, 0f41549694;
	add.rn.f32 	%f99, %f98, %f97;
	mul.rn.f32 	%f100, %f99, %f1;
	cvt.rni.f32.f32 	%f101, %f100;
	sub.f32 	%f102, %f100, %f101;
	neg.f32 	%f103, %f100;
	fma.rn.f32 	%f104, %f99, %f1, %f103;
	mov.f32 	%f105, 0fC1549694;
	add.rn.f32 	%f106, %f99, %f105;
	neg.f32 	%f107, %f106;
	add.rn.f32 	%f108, %f97, %f107;
	fma.rn.f32 	%f109, %f108, %f1, %f104;
	add.f32 	%f110, %f102, %f109;
	setp.gt.f32 	%p19, %f101, 0f00000000;
	selp.b32 	%r64, 0, -2097152000, %p19;
	abs.f32 	%f111, %f1;
	setp.num.f32 	%p20, %f111, %f111;
	setp.lt.f32 	%p21, %f100, 0f00000000;
	selp.f32 	%f112, 0f00000000, 0f7F800000, %p21;
	abs.f32 	%f113, %f100;
	setp.gt.f32 	%p22, %f113, 0f43180000;
	cvt.rzi.s32.f32 	%r65, %f101;
	shl.b32 	%r66, %r65, 23;
	sub.s32 	%r67, %r66, %r64;
	mov.b32 	%f114, %r67;
	add.s32 	%r68, %r64, 2130706432;
	mov.b32 	%f115, %r68;
	fma.rn.f32 	%f116, %f110, 0f391FCB8E, 0f3AAF85ED;
	fma.rn.f32 	%f117, %f116, %f110, 0f3C1D9856;
	fma.rn.f32 	%f118, %f117, %f110, 0f3D6357BB;
	fma.rn.f32 	%f119, %f118, %f110, 0f3E75FDEC;
	fma.rn.f32 	%f120, %f119, %f110, 0f3F317218;
	fma.rn.f32 	%f121, %f120, %f110, 0f3F800000;
	mul.f32 	%f122, %f121, %f115;
	mul.f32 	%f123, %f122, %f114;
	selp.f32 	%f146, %f112, %f123, %p22;
	@%p20 bra 	$L__BB4_5;
	mov.f32 	%f124, 0f461C4000;
	add.rn.f32 	%f146, %f124, %f1;
$L__BB4_5:
	cvt.rn.f32.u32 	%f125, %r1;
	div.rn.f32 	%f5, %f125, %f146;
	mul.f32 	%f126, %f5, 0f3F22F983;
	cvt.rni.s32.f32 	%r93, %f126;
	cvt.rn.f32.s32 	%f127, %r93;
	fma.rn.f32 	%f128, %f127, 0fBFC90FDA, %f5;
	fma.rn.f32 	%f129, %f127, 0fB3A22168, %f128;
	fma.rn.f32 	%f147, %f127, 0fA7C234C5, %f129;
	abs.f32 	%f7, %f5;
	setp.ltu.f32 	%p23, %f7, 0f47CE4780;
	@%p23 bra 	$L__BB4_13;
	setp.neu.f32 	%p24, %f7, 0f7F800000;
	@%p24 bra 	$L__BB4_8;
	mov.f32 	%f132, 0f00000000;
	mul.rn.f32 	%f147, %f5, %f132;
	mov.b32 	%r93, 0;
	bra.uni 	$L__BB4_13;
$L__BB4_8:
	mov.b32 	%r5, %f5;
	shl.b32 	%r70, %r5, 8;
	or.b32  	%r6, %r70, -2147483648;
	mov.b64 	%rd41, 0;
	mov.b32 	%r90, 0;
	mov.u64 	%rd39, __cudart_i2opi_f;
	mov.u64 	%rd40, %rd2;
$L__BB4_9:
	.pragma "nounroll";
	ld.global.nc.u32 	%r71, [%rd39];
	mad.wide.u32 	%rd31, %r71, %r6, %rd41;
	shr.u64 	%rd41, %rd31, 32;
	st.local.u32 	[%rd40], %rd31;
	add.s32 	%r90, %r90, 1;
	add.s64 	%rd40, %rd40, 4;
	add.s64 	%rd39, %rd39, 4;
	setp.ne.s32 	%p25, %r90, 6;
	@%p25 bra 	$L__BB4_9;
	shr.u32 	%r72, %r5, 23;
	st.local.u32 	[%rd2+24], %rd41;
	and.b32  	%r9, %r72, 31;
	and.b32  	%r73, %r72, 224;
	add.s32 	%r74, %r73, -128;
	shr.u32 	%r75, %r74, 5;
	mul.wide.u32 	%rd32, %r75, 4;
	sub.s64 	%rd9, %rd2, %rd32;
	ld.local.u32 	%r91, [%rd9+24];
	ld.local.u32 	%r92, [%rd9+20];
	setp.eq.s32 	%p26, %r9, 0;
	@%p26 bra 	$L__BB4_12;
	shf.l.wrap.b32 	%r91, %r92, %r91, %r9;
	ld.local.u32 	%r76, [%rd9+16];
	shf.l.wrap.b32 	%r92, %r76, %r92, %r9;
$L__BB4_12:
	shr.u32 	%r77, %r91, 30;
	shf.l.wrap.b32 	%r78, %r92, %r91, 2;
	shl.b32 	%r79, %r92, 2;
	shr.u32 	%r80, %r78, 31;
	add.s32 	%r81, %r80, %r77;
	neg.s32 	%r82, %r81;
	setp.lt.s32 	%p27, %r5, 0;
	selp.b32 	%r93, %r82, %r81, %p27;
	xor.b32  	%r83, %r78, %r5;
	shr.s32 	%r84, %r78, 31;
	xor.b32  	%r85, %r84, %r78;
	xor.b32  	%r86, %r84, %r79;
	cvt.u64.u32 	%rd33, %r85;
	shl.b64 	%rd34, %rd33, 32;
	cvt.u64.u32 	%rd35, %r86;
	or.b64  	%rd36, %rd34, %rd35;
	cvt.rn.f64.s64 	%fd3, %rd36;
	mul.f64 	%fd4, %fd3, 0d3BF921FB54442D19;
	cvt.rn.f32.f64 	%f130, %fd4;
	neg.f32 	%f131, %f130;
	setp.lt.s32 	%p28, %r83, 0;
	selp.f32 	%f147, %f131, %f130, %p28;
$L__BB4_13:
	mul.rn.f32 	%f133, %f147, %f147;
	and.b32  	%r88, %r93, 1;
	setp.eq.b32 	%p29, %r88, 1;
	selp.f32 	%f134, 0f3F800000, %f147, %p29;
	fma.rn.f32 	%f135, %f133, %f134, 0f00000000;
	fma.rn.f32 	%f136, %f133, 0f37CBAC00, 0fBAB607ED;
	selp.f32 	%f137, %f136, 0fB94D4153, %p29;
	selp.f32 	%f138, 0f3D2AAABB, 0f3C0885E4, %p29;
	fma.rn.f32 	%f139, %f137, %f133, %f138;
	selp.f32 	%f140, 0fBEFFFFFF, 0fBE2AAAA8, %p29;
	fma.rn.f32 	%f141, %f139, %f133, %f140;
	fma.rn.f32 	%f142, %f141, %f135, %f134;
	and.b32  	%r89, %r93, 2;
	setp.eq.s32 	%p30, %r89, 0;
	mov.f32 	%f143, 0f00000000;
	sub.f32 	%f144, %f143, %f142;
	selp.f32 	%f145, %f142, %f144, %p30;
	mul.wide.u32 	%rd37, %r3, 4;
	add.s64 	%rd38, %rd1, %rd37;
	st.global.f32 	[%rd38], %f145;
	bra.uni 	$L__BB4_26;
$L__BB4_14:
	add.s32 	%r35, %r2, -1;
	shr.u32 	%r36, %r35, 1;
	cvt.rn.f32.u32 	%f22, %r36;
	add.f32 	%f23, %f22, %f22;
	cvt.rn.f32.u32 	%f24, %r32;
	div.rn.f32 	%f11, %f23, %f24;
	setp.eq.f32 	%p5, %f11, 0f00000000;
	mov.f32 	%f148, 0f3F800000;
	@%p5 bra 	$L__BB4_17;
	mov.f32 	%f25, 0fB0D40000;
	mov.f32 	%f26, 0f3EE68EBF;
	mul.rn.f32 	%f27, %f26, %f25;
	mov.f32 	%f28, 0f3D21D42E;
	mov.f32 	%f29, 0f3DF7B084;
	mul.rn.f32 	%f30, %f29, %f28;
	mul.f32 	%f31, %f30, 0f40400000;
	fma.rn.f32 	%f32, %f27, 0f3FB8AA3B, 0f34C28212;
	fma.rn.f32 	%f33, 0f3E4B8A05, 0f32A55E34, %f32;
	fma.rn.f32 	%f34, %f31, %f27, %f33;
	fma.rn.f32 	%f35, %f30, 0f3E4B8A05, %f34;
	mov.f32 	%f36, 0f41549694;
	add.rn.f32 	%f37, %f36, %f35;
	mul.rn.f32 	%f38, %f37, %f11;
	cvt.rni.f32.f32 	%f39, %f38;
	sub.f32 	%f40, %f38, %f39;
	neg.f32 	%f41, %f38;
	fma.rn.f32 	%f42, %f37, %f11, %f41;
	mov.f32 	%f43, 0fC1549694;
	add.rn.f32 	%f44, %f37, %f43;
	neg.f32 	%f45, %f44;
	add.rn.f32 	%f46, %f35, %f45;
	fma.rn.f32 	%f47, %f46, %f11, %f42;
	add.f32 	%f48, %f40, %f47;
	setp.gt.f32 	%p6, %f39, 0f00000000;
	selp.b32 	%r37, 0, -2097152000, %p6;
	abs.f32 	%f49, %f11;
	setp.num.f32 	%p7, %f49, %f49;
	setp.lt.f32 	%p8, %f38, 0f00000000;
	selp.f32 	%f50, 0f00000000, 0f7F800000, %p8;
	abs.f32 	%f51, %f38;
	setp.gt.f32 	%p9, %f51, 0f43180000;
	cvt.rzi.s32.f32 	%r38, %f39;
	shl.b32 	%r39, %r38, 23;
	sub.s32 	%r40, %r39, %r37;
	mov.b32 	%f52, %r40;
	add.s32 	%r41, %r37, 2130706432;
	mov.b32 	%f53, %r41;
	fma.rn.f32 	%f54, %f48, 0f391FCB8E, 0f3AAF85ED;
	fma.rn.f32 	%f55, %f54, %f48, 0f3C1D9856;
	fma.rn.f32 	%f56, %f55, %f48, 0f3D6357BB;
	fma.rn.f32 	%f57, %f56, %f48, 0f3E75FDEC;
	fma.rn.f32 	%f58, %f57, %f48, 0f3F317218;
	fma.rn.f32 	%f59, %f58, %f48, 0f3F800000;
	mul.f32 	%f60, %f59, %f53;
	mul.f32 	%f61, %f60, %f52;
	selp.f32 	%f148, %f50, %f61, %p9;
	@%p7 bra 	$L__BB4_17;
	mov.f32 	%f62, 0f461C4000;
	add.rn.f32 	%f148, %f62, %f11;
$L__BB4_17:
	cvt.rn.f32.u32 	%f63, %r1;
	div.rn.f32 	%f15, %f63, %f148;
	mul.f32 	%f64, %f15, 0f3F22F983;
	cvt.rni.s32.f32 	%r97, %f64;
	cvt.rn.f32.s32 	%f65, %r97;
	fma.rn.f32 	%f66, %f65, 0fBFC90FDA, %f15;
	fma.rn.f32 	%f67, %f65, 0fB3A22168, %f66;
	fma.rn.f32 	%f149, %f65, 0fA7C234C5, %f67;
	abs.f32 	%f17, %f15;
	setp.ltu.f32 	%p10, %f17, 0f47CE4780;
	@%p10 bra 	$L__BB4_25;
	setp.neu.f32 	%p11, %f17, 0f7F800000;
	@%p11 bra 	$L__BB4_20;
	mov.f32 	%f70, 0f00000000;
	mul.rn.f32 	%f149, %f15, %f70;
	mov.b32 	%r97, 0;
	bra.uni 	$L__BB4_25;
$L__BB4_20:
	mov.b32 	%r19, %f15;
	shl.b32 	%r43, %r19, 8;
	or.b32  	%r20, %r43, -2147483648;
	mov.b64 	%rd44, 0;
	mov.b32 	%r94, 0;
	mov.u64 	%rd42, __cudart_i2opi_f;
	mov.u64 	%rd43, %rd2;
$L__BB4_21:
	.pragma "nounroll";
	ld.global.nc.u32 	%r44, [%rd42];
	mad.wide.u32 	%rd21, %r44, %r20, %rd44;
	shr.u64 	%rd44, %rd21, 32;
	st.local.u32 	[%rd43], %rd21;
	add.s32 	%r94, %r94, 1;
	add.s64 	%rd43, %rd43, 4;
	add.s64 	%rd42, %rd42, 4;
	setp.ne.s32 	%p12, %r94, 6;
	@%p12 bra 	$L__BB4_21;
	shr.u32 	%r45, %r19, 23;
	st.local.u32 	[%rd2+24], %rd44;
	and.b32  	%r23, %r45, 31;
	and.b32  	%r46, %r45, 224;
	add.s32 	%r47, %r46, -128;
	shr.u32 	%r48, %r47, 5;
	mul.wide.u32 	%rd22, %r48, 4;
	sub.s64 	%rd16, %rd2, %rd22;
	ld.local.u32 	%r95, [%rd16+24];
	ld.local.u32 	%r96, [%rd16+20];
	setp.eq.s32 	%p13, %r23, 0;
	@%p13 bra 	$L__BB4_24;
	shf.l.wrap.b32 	%r95, %r96, %r95, %r23;
	ld.local.u32 	%r49, [%rd16+16];
	shf.l.wrap.b32 	%r96, %r49, %r96, %r23;
$L__BB4_24:
	shr.u32 	%r50, %r95, 30;
	shf.l.wrap.b32 	%r51, %r96, %r95, 2;
	shl.b32 	%r52, %r96, 2;
	shr.u32 	%r53, %r51, 31;
	add.s32 	%r54, %r53, %r50;
	neg.s32 	%r55, %r54;
	setp.lt.s32 	%p14, %r19, 0;
	selp.b32 	%r97, %r55, %r54, %p14;
	xor.b32  	%r56, %r51, %r19;
	shr.s32 	%r57, %r51, 31;
	xor.b32  	%r58, %r57, %r51;
	xor.b32  	%r59, %r57, %r52;
	cvt.u64.u32 	%rd23, %r58;
	shl.b64 	%rd24, %rd23, 32;
	cvt.u64.u32 	%rd25, %r59;
	or.b64  	%rd26, %rd24, %rd25;
	cvt.rn.f64.s64 	%fd1, %rd26;
	mul.f64 	%fd2, %fd1, 0d3BF921FB54442D19;
	cvt.rn.f32.f64 	%f68, %fd2;
	neg.f32 	%f69, %f68;
	setp.lt.s32 	%p15, %r56, 0;
	selp.f32 	%f149, %f69, %f68, %p15;
$L__BB4_25:
	add.s32 	%r61, %r97, 1;
	mul.rn.f32 	%f71, %f149, %f149;
	and.b32  	%r62, %r97, 1;
	setp.eq.b32 	%p16, %r62, 1;
	selp.f32 	%f72, %f149, 0f3F800000, %p16;
	fma.rn.f32 	%f73, %f71, %f72, 0f00000000;
	fma.rn.f32 	%f74, %f71, 0f37CBAC00, 0fBAB607ED;
	selp.f32 	%f75, 0fB94D4153, %f74, %p16;
	selp.f32 	%f76, 0f3C0885E4, 0f3D2AAABB, %p16;
	fma.rn.f32 	%f77, %f75, %f71, %f76;
	selp.f32 	%f78, 0fBE2AAAA8, 0fBEFFFFFF, %p16;
	fma.rn.f32 	%f79, %f77, %f71, %f78;
	fma.rn.f32 	%f80, %f79, %f73, %f72;
	and.b32  	%r63, %r61, 2;
	setp.eq.s32 	%p17, %r63, 0;
	mov.f32 	%f81, 0f00000000;
	sub.f32 	%f82, %f81, %f80;
	selp.f32 	%f83, %f80, %f82, %p17;
	mul.wide.u32 	%rd27, %r3, 4;
	add.s64 	%rd28, %rd1, %rd27;
	st.global.f32 	[%rd28], %f83;
$L__BB4_26:
	ret;

}
	// .globl	_Z24subword_embedding_lookupPKfPKiS2_Pfiiii
.visible .entry _Z24subword_embedding_lookupPKfPKiS2_Pfiiii(
	.param .u64 .ptr .align 1 _Z24subword_embedding_lookupPKfPKiS2_Pfiiii_param_0,
	.param .u64 .ptr .align 1 _Z24subword_embedding_lookupPKfPKiS2_Pfiiii_param_1,
	.param .u64 .ptr .align 1 _Z24subword_embedding_lookupPKfPKiS2_Pfiiii_param_2,
	.param .u64 .ptr .align 1 _Z24subword_embedding_lookupPKfPKiS2_Pfiiii_param_3,
	.param .u32 _Z24subword_embedding_lookupPKfPKiS2_Pfiiii_param_4,
	.param .u32 _Z24subword_embedding_lookupPKfPKiS2_Pfiiii_param_5,
	.param .u32 _Z24subword_embedding_lookupPKfPKiS2_Pfiiii_param_6,
	.param .u32 _Z24subword_embedding_lookupPKfPKiS2_Pfiiii_param_7
)
{
	.reg .pred 	%p<10>;
	.reg .b32 	%r<17>;
	.reg .b32 	%f<2>;
	.reg .b64 	%rd<19>;

	ld.param.u64 	%rd2, [_Z24subword_embedding_lookupPKfPKiS2_Pfiiii_param_0];
	ld.param.u64 	%rd3, [_Z24subword_embedding_lookupPKfPKiS2_Pfiiii_param_1];
	ld.param.u64 	%rd4, [_Z24subword_embedding_lookupPKfPKiS2_Pfiiii_param_2];
	ld.param.u64 	%rd5, [_Z24subword_embedding_lookupPKfPKiS2_Pfiiii_param_3];
	ld.param.u32 	%r10, [_Z24subword_embedding_lookupPKfPKiS2_Pfiiii_param_4];
	ld.param.u32 	%r7, [_Z24subword_embedding_lookupPKfPKiS2_Pfiiii_param_5];
	ld.param.u32 	%r8, [_Z24subword_embedding_lookupPKfPKiS2_Pfiiii_param_6];
	ld.param.u32 	%r9, [_Z24subword_embedding_lookupPKfPKiS2_Pfiiii_param_7];
	cvta.to.global.u64 	%rd1, %rd5;
	mov.u32 	%r1, %ctaid.y;
	mov.u32 	%r2, %ctaid.x;
	mov.u32 	%r3, %tid.x;
	setp.ge.s32 	%p1, %r1, %r10;
	setp.ge.s32 	%p2, %r2, %r7;
	or.pred  	%p3, %p1, %p2;
	setp.ge.s32 	%p4, %r3, %r9;
	or.pred  	%p5, %p3, %p4;
	@%p5 bra 	$L__BB5_5;
	cvta.to.global.u64 	%rd6, %rd4;
	mul.lo.s32 	%r4, %r7, %r1;
	mul.wide.u32 	%rd7, %r1, 4;
	add.s64 	%rd8, %rd6, %rd7;
	ld.global.u32 	%r11, [%rd8];
	setp.lt.s32 	%p6, %r2, %r11;
	@%p6 bra 	$L__BB5_3;
	add.s32 	%r12, %r4, %r2;
	mad.lo.s32 	%r13, %r12, %r9, %r3;
	mul.wide.u32 	%rd9, %r13, 4;
	add.s64 	%rd10, %rd1, %rd9;
	mov.b32 	%r14, 0;
	st.global.u32 	[%rd10], %r14;
	bra.uni 	$L__BB5_5;
$L__BB5_3:
	add.s32 	%r5, %r4, %r2;
	cvta.to.global.u64 	%rd11, %rd3;
	mul.wide.u32 	%rd12, %r5, 4;
	add.s64 	%rd13, %rd11, %rd12;
	ld.global.u32 	%r6, [%rd13];
	setp.lt.s32 	%p7, %r6, 0;
	setp.ge.s32 	%p8, %r6, %r8;
	or.pred  	%p9, %p7, %p8;
	@%p9 bra 	$L__BB5_5;
	mad.lo.s32 	%r15, %r6, %r9, %r3;
	mad.lo.s32 	%r16, %r5, %r9, %r3;
	cvta.to.global.u64 	%rd14, %rd2;
	mul.wide.u32 	%rd15, %r15, 4;
	add.s64 	%rd16, %rd14, %rd15;
	ld.global.f32 	%f1, [%rd16];
	mul.wide.u32 	%rd17, %r16, 4;
	add.s64 	%rd18, %rd1, %rd17;
	st.global.f32 	[%rd18], %f1;
$L__BB5_5:
	ret;

}
	// .globl	_Z29multilingual_embedding_lookupPKfS0_PKiS2_Pfiiiii
.visible .entry _Z29multilingual_embedding_lookupPKfS0_PKiS2_Pfiiiii(
	.param .u64 .ptr .align 1 _Z29multilingual_embedding_lookupPKfS0_PKiS2_Pfiiiii_param_0,
	.param .u64 .ptr .align 1 _Z29multilingual_embedding_lookupPKfS0_PKiS2_Pfiiiii_param_1,
	.param .u64 .ptr .align 1 _Z29multilingual_embedding_lookupPKfS0_PKiS2_Pfiiiii_param_2,
	.param .u64 .ptr .align 1 _Z29multilingual_embedding_lookupPKfS0_PKiS2_Pfiiiii_param_3,
	.param .u64 .ptr .align 1 _Z29multilingual_embedding_lookupPKfS0_PKiS2_Pfiiiii_param_4,
	.param .u32 _Z29multilingual_embedding_lookupPKfS0_PKiS2_Pfiiiii_param_5,
	.param .u32 _Z29multilingual_embedding_lookupPKfS0_PKiS2_Pfiiiii_param_6,
	.param .u32 _Z29multilingual_embedding_lookupPKfS0_PKiS2_Pfiiiii_param_7,
	.param .u32 _Z29multilingual_embedding_lookupPKfS0_PKiS2_Pfiiiii_param_8,
	.param .u32 _Z29multilingual_embedding_lookupPKfS0_PKiS2_Pfiiiii_param_9
)
{
	.reg .pred 	%p<12>;
	.reg .b32 	%r<15>;
	.reg .b32 	%f<10>;
	.reg .b64 	%rd<21>;

	ld.param.u64 	%rd1, [_Z29multilingual_embedding_lookupPKfS0_PKiS2_Pfiiiii_param_0];
	ld.param.u64 	%rd2, [_Z29multilingual_embedding_lookupPKfS0_PKiS2_Pfiiiii_param_1];
	ld.param.u64 	%rd3, [_Z29multilingual_embedding_lookupPKfS0_PKiS2_Pfiiiii_param_2];
	ld.param.u64 	%rd4, [_Z29multilingual_embedding_lookupPKfS0_PKiS2_Pfiiiii_param_3];
	ld.param.u64 	%rd5, [_Z29multilingual_embedding_lookupPKfS0_PKiS2_Pfiiiii_param_4];
	ld.param.u32 	%r11, [_Z29multilingual_embedding_lookupPKfS0_PKiS2_Pfiiiii_param_5];
	ld.param.u32 	%r7, [_Z29multilingual_embedding_lookupPKfS0_PKiS2_Pfiiiii_param_6];
	ld.param.u32 	%r8, [_Z29multilingual_embedding_lookupPKfS0_PKiS2_Pfiiiii_param_7];
	ld.param.u32 	%r9, [_Z29multilingual_embedding_lookupPKfS0_PKiS2_Pfiiiii_param_8];
	ld.param.u32 	%r10, [_Z29multilingual_embedding_lookupPKfS0_PKiS2_Pfiiiii_param_9];
	mov.u32 	%r1, %ctaid.y;
	mov.u32 	%r2, %ctaid.x;
	mov.u32 	%r3, %tid.x;
	setp.ge.s32 	%p1, %r1, %r11;
	setp.ge.s32 	%p2, %r2, %r7;
	or.pred  	%p3, %p1, %p2;
	setp.ge.s32 	%p4, %r3, %r9;
	or.pred  	%p5, %p3, %p4;
	@%p5 bra 	$L__BB6_6;
	cvta.to.global.u64 	%rd6, %rd3;
	cvta.to.global.u64 	%rd7, %rd4;
	mad.lo.s32 	%r4, %r7, %r1, %r2;
	mul.wide.u32 	%rd8, %r4, 4;
	add.s64 	%rd9, %rd6, %rd8;
	ld.global.u32 	%r5, [%rd9];
	mul.wide.u32 	%rd10, %r1, 4;
	add.s64 	%rd11, %rd7, %rd10;
	ld.global.u32 	%r6, [%rd11];
	setp.lt.s32 	%p6, %r5, 0;
	setp.ge.s32 	%p7, %r5, %r8;
	mov.f32 	%f8, 0f00000000;
	or.pred  	%p8, %p6, %p7;
	@%p8 bra 	$L__BB6_3;
	mad.lo.s32 	%r12, %r5, %r9, %r3;
	cvta.to.global.u64 	%rd12, %rd1;
	mul.wide.u32 	%rd13, %r12, 4;
	add.s64 	%rd14, %rd12, %rd13;
	ld.global.f32 	%f8, [%rd14];
$L__BB6_3:
	setp.lt.s32 	%p9, %r6, 0;
	setp.ge.s32 	%p10, %r6, %r10;
	mov.f32 	%f9, 0f3F800000;
	or.pred  	%p11, %p9, %p10;
	@%p11 bra 	$L__BB6_5;
	mad.lo.s32 	%r13, %r6, %r9, %r3;
	cvta.to.global.u64 	%rd15, %rd2;
	mul.wide.u32 	%rd16, %r13, 4;
	add.s64 	%rd17, %rd15, %rd16;
	ld.global.f32 	%f9, [%rd17];
$L__BB6_5:
	mad.lo.s32 	%r14, %r4, %r9, %r3;
	mul.f32 	%f7, %f8, %f9;
	cvta.to.global.u64 	%rd18, %rd5;
	mul.wide.u32 	%rd19, %r14, 4;
	add.s64 	%rd20, %rd18, %rd19;
	st.global.f32 	[%rd20], %f7;
$L__BB6_6:
	ret;

}
	// .globl	_Z23cached_embedding_lookupPKfPKiPfPiiiii
.visible .entry _Z23cached_embedding_lookupPKfPKiPfPiiiii(
	.param .u64 .ptr .align 1 _Z23cached_embedding_lookupPKfPKiPfPiiiii_param_0,
	.param .u64 .ptr .align 1 _Z23cached_embedding_lookupPKfPKiPfPiiiii_param_1,
	.param .u64 .ptr .align 1 _Z23cached_embedding_lookupPKfPKiPfPiiiii_param_2,
	.param .u64 .ptr .align 1 _Z23cached_embedding_lookupPKfPKiPfPiiiii_param_3,
	.param .u32 _Z23cached_embedding_lookupPKfPKiPfPiiiii_param_4,
	.param .u32 _Z23cached_embedding_lookupPKfPKiPfPiiiii_param_5,
	.param .u32 _Z23cached_embedding_lookupPKfPKiPfPiiiii_param_6,
	.param .u32 _Z23cached_embedding_lookupPKfPKiPfPiiiii_param_7
)
{
	.reg .pred 	%p<12>;
	.reg .b32 	%r<13>;
	.reg .b32 	%f<2>;
	.reg .b64 	%rd<17>;

	ld.param.u64 	%rd1, [_Z23cached_embedding_lookupPKfPKiPfPiiiii_param_0];
	ld.param.u64 	%rd2, [_Z23cached_embedding_lookupPKfPKiPfPiiiii_param_1];
	ld.param.u64 	%rd3, [_Z23cached_embedding_lookupPKfPKiPfPiiiii_param_2];
	ld.param.u64 	%rd4, [_Z23cached_embedding_lookupPKfPKiPfPiiiii_param_3];
	ld.param.u32 	%r9, [_Z23cached_embedding_lookupPKfPKiPfPiiiii_param_4];
	ld.param.u32 	%r6, [_Z23cached_embedding_lookupPKfPKiPfPiiiii_param_5];
	ld.param.u32 	%r7, [_Z23cached_embedding_lookupPKfPKiPfPiiiii_param_6];
	ld.param.u32 	%r8, [_Z23cached_embedding_lookupPKfPKiPfPiiiii_param_7];
	mov.u32 	%r1, %ctaid.y;
	mov.u32 	%r2, %ctaid.x;
	mov.u32 	%r3, %tid.x;
	setp.ge.s32 	%p1, %r1, %r9;
	setp.ge.s32 	%p2, %r2, %r6;
	or.pred  	%p3, %p1, %p2;
	setp.ge.s32 	%p4, %r3, %r8;
	or.pred  	%p5, %p3, %p4;
	@%p5 bra 	$L__BB7_5;
	cvta.to.global.u64 	%rd5, %rd2;
	mad.lo.s32 	%r4, %r6, %r1, %r2;
	mul.wide.u32 	%rd6, %r4, 4;
	add.s64 	%rd7, %rd5, %rd6;
	ld.global.u32 	%r5, [%rd7];
	setp.lt.s32 	%p6, %r5, 0;
	setp.ge.s32 	%p7, %r5, %r7;
	or.pred  	%p8, %p6, %p7;
	@%p8 bra 	$L__BB7_5;
	setp.gt.u32 	%p9, %r5, 999;
	setp.ne.s32 	%p10, %r3, 0;
	or.pred  	%p11, %p10, %p9;
	@%p11 bra 	$L__BB7_4;
	cvta.to.global.u64 	%rd8, %rd4;
	add.s64 	%rd10, %rd8, %rd6;
	atom.global.add.u32 	%r10, [%rd10], 1;
$L__BB7_4:
	mad.lo.s32 	%r11, %r5, %r8, %r3;
	mad.lo.s32 	%r12, %r4, %r8, %r3;
	cvta.to.global.u64 	%rd11, %rd1;
	mul.wide.u32 	%rd12, %r11, 4;
	add.s64 	%rd13, %rd11, %rd12;
	ld.global.f32 	%f1, [%rd13];
	cvta.to.global.u64 	%rd14, %rd3;
	mul.wide.u32 	%rd15, %r12, 4;
	add.s64 	%rd16, %rd14, %rd15;
	st.global.f32 	[%rd16], %f1;
$L__BB7_5:
	ret;

}
	// .globl	_Z17embedding_dropoutPfPKffiii
.visible .entry _Z17embedding_dropoutPfPKffiii(
	.param .u64 .ptr .align 1 _Z17embedding_dropoutPfPKffiii_param_0,
	.param .u64 .ptr .align 1 _Z17embedding_dropoutPfPKffiii_param_1,
	.param .f32 _Z17embedding_dropoutPfPKffiii_param_2,
	.param .u32 _Z17embedding_dropoutPfPKffiii_param_3,
	.param .u32 _Z17embedding_dropoutPfPKffiii_param_4,
	.param .u32 _Z17embedding_dropoutPfPKffiii_param_5
)
{
	.reg .pred 	%p<3>;
	.reg .b32 	%r<11>;
	.reg .b32 	%f<7>;
	.reg .b64 	%rd<11>;

	ld.param.u64 	%rd3, [_Z17embedding_dropoutPfPKffiii_param_0];
	ld.param.u64 	%rd2, [_Z17embedding_dropoutPfPKffiii_param_1];
	ld.param.f32 	%f1, [_Z17embedding_dropoutPfPKffiii_param_2];
	ld.param.u32 	%r2, [_Z17embedding_dropoutPfPKffiii_param_3];
	ld.param.u32 	%r3, [_Z17embedding_dropoutPfPKffiii_param_4];
	ld.param.u32 	%r4, [_Z17embedding_dropoutPfPKffiii_param_5];
	cvta.to.global.u64 	%rd1, %rd3;
	mov.u32 	%r5, %ctaid.x;
	mov.u32 	%r6, %ntid.x;
	mov.u32 	%r7, %tid.x;
	mad.lo.s32 	%r1, %r5, %r6, %r7;
	mul.lo.s32 	%r8, %r3, %r2;
	mul.lo.s32 	%r9, %r8, %r4;
	setp.ge.s32 	%p1, %r1, %r9;
	@%p1 bra 	$L__BB8_4;
	cvta.to.global.u64 	%rd4, %rd2;
	mul.wide.s32 	%rd5, %r1, 4;
	add.s64 	%rd6, %rd4, %rd5;
	ld.global.f32 	%f2, [%rd6];
	setp.geu.f32 	%p2, %f2, %f1;
	@%p2 bra 	$L__BB8_3;
	add.s64 	%rd10, %rd1, %rd5;
	mov.b32 	%r10, 0;
	st.global.u32 	[%rd10], %r10;
	bra.uni 	$L__BB8_4;
$L__BB8_3:
	add.s64 	%rd8, %rd1, %rd5;
	ld.global.f32 	%f3, [%rd8];
	mov.f32 	%f4, 0f3F800000;
	sub.f32 	%f5, %f4, %f1;
	div.rn.f32 	%f6, %f3, %f5;
	st.global.f32 	[%rd8], %f6;
$L__BB8_4:
	ret;

}


// ===== COMPILED SASS (sm_100) =====

	.target	sm_100

	.elftype	@"ET_EXEC"


//--------------------- .note.nv.tkinfo           --------------------------
	.section	.note.nv.tkinfo,"",@"SHT_NOTE"
	.sectionflags	@"SHF_NOTE_NV_TKINFO"
	.tkinfo
        /*0018*/ 	.word	0x00000002
        /*0030*/ 	.string	""
        /*0030*/ 	.string	"ptxas"
        /*0030*/ 	.string	"Cuda compilation tools, release 13.0, V13.0.88"
        /*0030*/ 	.string	"Build cuda_13.0.r13.0/compiler.36424714_0"
        /*0030*/ 	.string	"-arch sm_100 -m 64 "



//--------------------- .note.nv.cuinfo           --------------------------
	.section	.note.nv.cuinfo,"",@"SHT_NOTE"
	.sectionflags	@"SHF_NOTE_NV_CUINFO"
        /*0018*/ 	.short	0x0002
        /*001a*/ 	.short	0x0064
        /*001c*/ 	.short	0x0082
	.zero		2


//--------------------- .nv.info                  --------------------------
	.section	.nv.info,"",@"SHT_CUDA_INFO"
	.align	4


	//----- nvinfo : EIATTR_REGCOUNT
	.align		4
        /*0000*/ 	.byte	0x04, 0x2f
        /*0002*/ 	.short	(.L_2 - .L_1)
	.align		4
.L_1:
        /*0004*/ 	.word	index@(_Z16embedding_lookupPKfPKiPfiiii)
        /*0008*/ 	.word	0x0000000a


	//----- nvinfo : EIATTR_FRAME_SIZE
	.align		4
.L_2:
        /*000c*/ 	.byte	0x04, 0x11
        /*000e*/ 	.short	(.L_4 - .L_3)
	.align		4
.L_3:
        /*0010*/ 	.word	index@(_Z16embedding_lookupPKfPKiPfiiii)
        /*0014*/ 	.word	0x00000000


	//----- nvinfo : EIATTR_REGCOUNT
	.align		4
.L_4:
        /*0018*/ 	.byte	0x04, 0x2f
        /*001a*/ 	.short	(.L_6 - .L_5)
	.align		4
.L_5:
        /*001c*/ 	.word	index@(_Z25embedding_with_positionalPKfS0_PKiPfiiiii)
        /*0020*/ 	.word	0x00000012


	//----- nvinfo : EIATTR_FRAME_SIZE
	.align		4
.L_6:
        /*0024*/ 	.byte	0x04, 0x11
        /*0026*/ 	.short	(.L_8 - .L_7)
	.align		4
.L_7:
        /*0028*/ 	.word	index@(_Z25embedding_with_positionalPKfS0_PKiPfiiiii)
        /*002c*/ 	.word	0x00000000


	//----- nvinfo : EIATTR_REGCOUNT
	.align		4
.L_8:
        /*0030*/ 	.byte	0x04, 0x2f
        /*0032*/ 	.short	(.L_10 - .L_9)
	.align		4
.L_9:
        /*0034*/ 	.word	index@(_Z18embedding_backwardPKfPKiPfiiii)
        /*0038*/ 	.word	0x0000000a


	//----- nvinfo : EIATTR_FRAME_SIZE
	.align		4
.L_10:
        /*003c*/ 	.byte	0x04, 0x11
        /*003e*/ 	.short	(.L_12 - .L_11)
	.align		4
.L_11:
        /*0040*/ 	.word	index@(_Z18embedding_backwardPKfPKiPfiiii)
        /*0044*/ 	.word	0x00000000


	//----- nvinfo : EIATTR_REGCOUNT
	.align		4
.L_12:
        /*0048*/ 	.byte	0x04, 0x2f
        /*004a*/ 	.short	(.L_14 - .L_13)
	.align		4
.L_13:
        /*004c*/ 	.word	index@(_Z27positional_embedding_lookupPKfPfiiii)
        /*0050*/ 	.word	0x0000000c


	//----- nvinfo : EIATTR_FRAME_SIZE
	.align		4
.L_14:
        /*0054*/ 	.byte	0x04, 0x11
        /*0056*/ 	.short	(.L_16 - .L_15)
	.align		4
.L_15:
        /*0058*/ 	.word	index@(_Z27positional_embedding_lookupPKfPfiiii)
        /*005c*/ 	.word	0x00000000


	//----- nvinfo : EIATTR_REGCOUNT
	.align		4
.L_16:
        /*0060*/ 	.byte	0x04, 0x2f
        /*0062*/ 	.short	(.L_18 - .L_17)
	.align		4
.L_17:
        /*0064*/ 	.word	index@(_Z29generate_sinusoidal_positionsPfii)
        /*0068*/ 	.word	0x00000010


	//----- nvinfo : EIATTR_FRAME_SIZE
	.align		4
.L_18:
        /*006c*/ 	.byte	0x04, 0x11
        /*006e*/ 	.short	(.L_20 - .L_19)
	.align		4
.L_19:
        /*0070*/ 	.word	index@($__internal_1_$__cuda_sm3x_div_rn_noftz_f32_slowpath)
        /*0074*/ 	.word	0x00000020


	//----- nvinfo : EIATTR_FRAME_SIZE
	.align		4
.L_20:
        /*0078*/ 	.byte	0x04, 0x11
        /*007a*/ 	.short	(.L_22 - .L_21)
	.align		4
.L_21:
        /*007c*/ 	.word	index@(_Z29generate_sinusoidal_positionsPfii)
        /*0080*/ 	.word	0x00000020


	//----- nvinfo : EIATTR_REGCOUNT
	.align		4
.L_22:
        /*0084*/ 	.byte	0x04, 0x2f
        /*0086*/ 	.short	(.L_24 - .L_23)
	.align		4
.L_23:
        /*0088*/ 	.word	index@(_Z24subword_embedding_lookupPKfPKiS2_Pfiiii)
        /*008c*/ 	.word	0x0000000e


	//----- nvinfo : EIATTR_FRAME_SIZE
	.align		4
.L_24:
        /*0090*/ 	.byte	0x04, 0x11
        /*0092*/ 	.short	(.L_26 - .L_25)
	.align		4
.L_25:
        /*0094*/ 	.word	index@(_Z24subword_embedding_lookupPKfPKiS2_Pfiiii)
        /*0098*/ 	.word	0x00000000


	//----- nvinfo : EIATTR_REGCOUNT
	.align		4
.L_26:
        /*009c*/ 	.byte	0x04, 0x2f
        /*009e*/ 	.short	(.L_28 - .L_27)
	.align		4
.L_27:
        /*00a0*/ 	.word	index@(_Z29multilingual_embedding_lookupPKfS0_PKiS2_Pfiiiii)
        /*00a4*/ 	.word	0x00000012


	//----- nvinfo : EIATTR_FRAME_SIZE
	.align		4
.L_28:
        /*00a8*/ 	.byte	0x04, 0x11
        /*00aa*/ 	.short	(.L_30 - .L_29)
	.align		4
.L_29:
        /*00ac*/ 	.word	index@(_Z29multilingual_embedding_lookupPKfS0_PKiS2_Pfiiiii)
        /*00b0*/ 	.word	0x00000000


	//----- nvinfo : EIATTR_REGCOUNT
	.align		4
.L_30:
        /*00b4*/ 	.byte	0x04, 0x2f
        /*00b6*/ 	.short	(.L_32 - .L_31)
	.align		4
.L_31:
        /*00b8*/ 	.word	index@(_Z23cached_embedding_lookupPKfPKiPfPiiiii)
        /*00bc*/ 	.word	0x0000000c


	//----- nvinfo : EIATTR_FRAME_SIZE
	.align		4
.L_32:
        /*00c0*/ 	.byte	0x04, 0x11
        /*00c2*/ 	.short	(.L_34 - .L_33)
	.align		4
.L_33:
        /*00c4*/ 	.word	index@(_Z23cached_embedding_lookupPKfPKiPfPiiiii)
        /*00c8*/ 	.word	0x00000000


	//----- nvinfo : EIATTR_REGCOUNT
	.align		4
.L_34:
        /*00cc*/ 	.byte	0x04, 0x2f
        /*00ce*/ 	.short	(.L_36 - .L_35)
	.align		4
.L_35:
        /*00d0*/ 	.word	index@(_Z17embedding_dropoutPfPKffiii)
        /*00d4*/ 	.word	0x00000010


	//----- nvinfo : EIATTR_FRAME_SIZE
	.align		4
.L_36:
        /*00d8*/ 	.byte	0x04, 0x11
        /*00da*/ 	.short	(.L_38 - .L_37)
	.align		4
.L_37:
        /*00dc*/ 	.word	index@($__internal_0_$__cuda_sm3x_div_rn_noftz_f32_slowpath)
        /*00e0*/ 	.word	0x00000000


	//----- nvinfo : EIATTR_FRAME_SIZE
	.align		4
.L_38:
        /*00e4*/ 	.byte	0x04, 0x11
        /*00e6*/ 	.short	(.L_40 - .L_39)
	.align		4
.L_39:
        /*00e8*/ 	.word	index@(_Z17embedding_dropoutPfPKffiii)
        /*00ec*/ 	.word	0x00000000


	//----- nvinfo : EIATTR_MIN_STACK_SIZE
	.align		4
.L_40:
        /*00f0*/ 	.byte	0x04, 0x12
        /*00f2*/ 	.short	(.L_42 - .L_41)
	.align		4
.L_41:
        /*00f4*/ 	.word	index@(_Z17embedding_dropoutPfPKffiii)
        /*00f8*/ 	.word	0x00000000


	//----- nvinfo : EIATTR_MIN_STACK_SIZE
	.align		4
.L_42:
        /*00fc*/ 	.byte	0x04, 0x12
        /*00fe*/ 	.short	(.L_44 - .L_43)
	.align		4
.L_43:
        /*0100*/ 	.word	index@(_Z23cached_embedding_lookupPKfPKiPfPiiiii)
        /*0104*/ 	.word	0x00000000


	//----- nvinfo : EIATTR_MIN_STACK_SIZE
	.align		4
.L_44:
        /*0108*/ 	.byte	0x04, 0x12
        /*010a*/ 	.short	(.L_46 - .L_45)
	.align		4
.L_45:
        /*010c*/ 	.word	index@(_Z29multilingual_embedding_lookupPKfS0_PKiS2_Pfiiiii)
        /*0110*/ 	.word	0x00000000


	//----- nvinfo : EIATTR_MIN_STACK_SIZE
	.align		4
.L_46:
        /*0114*/ 	.byte	0x04, 0x12
        /*0116*/ 	.short	(.L_48 - .L_47)
	.align		4
.L_47:
        /*0118*/ 	.word	index@(_Z24subword_embedding_lookupPKfPKiS2_Pfiiii)
        /*011c*/ 	.word	0x00000000


	//----- nvinfo : EIATTR_MIN_STACK_SIZE
	.align		4
.L_48:
        /*0120*/ 	.byte	0x04, 0x12
        /*0122*/ 	.short	(.L_50 - .L_49)
	.align		4
.L_49:
        /*0124*/ 	.word	index@(_Z29generate_sinusoidal_positionsPfii)
        /*0128*/ 	.word	0x00000020


	//----- nvinfo : EIATTR_MIN_STACK_SIZE
	.align		4
.L_50:
        /*012c*/ 	.byte	0x04, 0x12
        /*012e*/ 	.short	(.L_52 - .L_51)
	.align		4
.L_51:
        /*0130*/ 	.word	index@(_Z27positional_embedding_lookupPKfPfiiii)
        /*0134*/ 	.word	0x00000000


	//----- nvinfo : EIATTR_MIN_STACK_SIZE
	.align		4
.L_52:
        /*0138*/ 	.byte	0x04, 0x12
        /*013a*/ 	.short	(.L_54 - .L_53)
	.align		4
.L_53:
        /*013c*/ 	.word	index@(_Z18embedding_backwardPKfPKiPfiiii)
        /*0140*/ 	.word	0x00000000


	//----- nvinfo : EIATTR_MIN_STACK_SIZE
	.align		4
.L_54:
        /*0144*/ 	.byte	0x04, 0x12
        /*0146*/ 	.short	(.L_56 - .L_55)
	.align		4
.L_55:
        /*0148*/ 	.word	index@(_Z25embedding_with_positionalPKfS0_PKiPfiiiii)
        /*014c*/ 	.word	0x00000000


	//----- nvinfo : EIATTR_MIN_STACK_SIZE
	.align		4
.L_56:
        /*0150*/ 	.byte	0x04, 0x12
        /*0152*/ 	.short	(.L_58 - .L_57)
	.align		4
.L_57:
        /*0154*/ 	.word	index@(_Z16embedding_lookupPKfPKiPfiiii)
        /*0158*/ 	.word	0x00000000
.L_58:


//--------------------- .nv.compat                --------------------------
	.section	.nv.compat,"",@"SHT_CUDA_COMPAT_INFO"
	.align	4
        /*0000*/ 	.byte	0x02, 0x09, 0x00, 0x00, 0x02, 0x02, 0x01, 0x00, 0x02, 0x05, 0x05, 0x00, 0x03, 0x07, 0x01, 0x01
        /*0010*/ 	.byte	0x02, 0x03, 0x00, 0x00, 0x02, 0x06, 0x01, 0x00, 0x04, 0x0b, 0x08, 0x00, 0x01, 0x00, 0x00, 0x00
        /*0020*/ 	.byte	0x00, 0x00, 0x00, 0x00


//--------------------- .nv.info._Z17embedding_dropoutPfPKffiii --------------------------
	.section	.nv.info._Z17embedding_dropoutPfPKffiii,"",@"SHT_CUDA_INFO"
	.sectionflags	@""
	.align	4


	//----- nvinfo : EIATTR_CUDA_API_VERSION
	.align		4
        /*0000*/ 	.byte	0x04, 0x37
        /*0002*/ 	.short	(.L_60 - .L_59)
.L_59:
        /*0004*/ 	.word	0x00000082


	//----- nvinfo : EIATTR_KPARAM_INFO
	.align		4
.L_60:
        /*0008*/ 	.byte	0x04, 0x17
        /*000a*/ 	.short	(.L_62 - .L_61)
.L_61:
        /*000c*/ 	.word	0x00000000
        /*0010*/ 	.short	0x0005
        /*0012*/ 	.short	0x001c
        /*0014*/ 	.byte	0x00, 0xf0, 0x11, 0x00


	//----- nvinfo : EIATTR_KPARAM_INFO
	.align		4
.L_62:
        /*0018*/ 	.byte	0x04, 0x17
        /*001a*/ 	.short	(.L_64 - .L_63)
.L_63:
        /*001c*/ 	.word	0x00000000
        /*0020*/ 	.short	0x0004
        /*0022*/ 	.short	0x0018
        /*0024*/ 	.byte	0x00, 0xf0, 0x11, 0x00


	//----- nvinfo : EIATTR_KPARAM_INFO
	.align		4
.L_64:
        /*0028*/ 	.byte	0x04, 0x17
        /*002a*/ 	.short	(.L_66 - .L_65)
.L_65:
        /*002c*/ 	.word	0x00000000
        /*0030*/ 	.short	0x0003
        /*0032*/ 	.short	0x0014
        /*0034*/ 	.byte	0x00, 0xf0, 0x11, 0x00


	//----- nvinfo : EIATTR_KPARAM_INFO
	.align		4
.L_66:
        /*0038*/ 	.byte	0x04, 0x17
        /*003a*/ 	.short	(.L_68 - .L_67)
.L_67:
        /*003c*/ 	.word	0x00000000
        /*0040*/ 	.short	0x0002
        /*0042*/ 	.short	0x0010
        /*0044*/ 	.byte	0x00, 0xf0, 0x11, 0x00


	//----- nvinfo : EIATTR_KPARAM_INFO
	.align		4
.L_68:
        /*0048*/ 	.byte	0x04, 0x17
        /*004a*/ 	.short	(.L_70 - .L_69)
.L_69:
        /*004c*/ 	.word	0x00000000
        /*0050*/ 	.short	0x0001
        /*0052*/ 	.short	0x0008
        /*0054*/ 	.byte	0x00, 0xf5, 0x21, 0x00


	//----- nvinfo : EIATTR_KPARAM_INFO
	.align		4
.L_70:
        /*0058*/ 	.byte	0x04, 0x17
        /*005a*/ 	.short	(.L_72 - .L_71)
.L_71:
        /*005c*/ 	.word	0x00000000
        /*0060*/ 	.short	0x0000
        /*0062*/ 	.short	0x0000
        /*0064*/ 	.byte	0x00, 0xf5, 0x21, 0x00


	//----- nvinfo : EIATTR_SPARSE_MMA_MASK
	.align		4
.L_72:
        /*0068*/ 	.byte	0x03, 0x50
        /*006a*/ 	.short	0x0000


	//----- nvinfo : EIATTR_MAXREG_COUNT
	.align		4
        /*006c*/ 	.byte	0x03, 0x1b
        /*006e*/ 	.short	0x00ff


	//----- nvinfo : EIATTR_MERCURY_ISA_VERSION
	.align		4
        /*0070*/ 	.byte	0x03, 0x5f
        /*0072*/ 	.short	0x0101


	//----- nvinfo : EIATTR_VRC_CTA_INIT_COUNT
	.align		4
        /*0074*/ 	.byte	0x02, 0x4a
	.zero		1
	.zero		1


	//----- nvinfo : EIATTR_EXIT_INSTR_OFFSETS
	.align		4
        /*0078*/ 	.byte	0x04, 0x1c
        /*007a*/ 	.short	(.L_74 - .L_73)


	//   ....[0]....
.L_73:
        /*007c*/ 	.word	0x000000a0


	//   ....[1]....
        /*0080*/ 	.word	0x00000140


	//   ....[2]....
        /*0084*/ 	.word	0x00000270


	//----- nvinfo : EIATTR_CRS_STACK_SIZE
	.align		4
.L_74:
        /*0088*/ 	.byte	0x04, 0x1e
        /*008a*/ 	.short	(.L_76 - .L_75)
.L_75:
        /*008c*/ 	.word	0x00000000


	//----- nvinfo : EIATTR_CBANK_PARAM_SIZE
	.align		4
.L_76:
        /*0090*/ 	.byte	0x03, 0x19
        /*0092*/ 	.short	0x0020


	//----- nvinfo : EIATTR_PARAM_CBANK
	.align		4
        /*0094*/ 	.byte	0x04, 0x0a
        /*0096*/ 	.short	(.L_78 - .L_77)
	.align		4
.L_77:
        /*0098*/ 	.word	index@(.nv.constant0._Z17embedding_dropoutPfPKffiii)
        /*009c*/ 	.short	0x0380
        /*009e*/ 	.short	0x0020


	//----- nvinfo : EIATTR_SW_WAR
	.align		4
.L_78:
        /*00a0*/ 	.byte	0x04, 0x36
        /*00a2*/ 	.short	(.L_80 - .L_79)
.L_79:
        /*00a4*/ 	.word	0x00000008
.L_80:


//--------------------- .nv.info._Z23cached_embedding_lookupPKfPKiPfPiiiii --------------------------
	.section	.nv.info._Z23cached_embedding_lookupPKfPKiPfPiiiii,"",@"SHT_CUDA_INFO"
	.sectionflags	@""
	.align	4


	//----- nvinfo : EIATTR_CUDA_API_VERSION
	.align		4
        /*0000*/ 	.byte	0x04, 0x37
        /*0002*/ 	.short	(.L_82 - .L_81)
.L_81:
        /*0004*/ 	.word	0x00000082


	//----- nvinfo : EIATTR_KPARAM_INFO
	.align		4
.L_82:
        /*0008*/ 	.byte	0x04, 0x17
        /*000a*/ 	.short	(.L_84 - .L_83)
.L_83:
        /*000c*/ 	.word	0x00000000
        /*0010*/ 	.short	0x0007
        /*0012*/ 	.short	0x002c
        /*0014*/ 	.byte	0x00, 0xf0, 0x11, 0x00


	//----- nvinfo : EIATTR_KPARAM_INFO
	.align		4
.L_84:
        /*0018*/ 	.byte	0x04, 0x17
        /*001a*/ 	.short	(.L_86 - .L_85)
.L_85:
        /*001c*/ 	.word	0x00000000
        /*0020*/ 	.short	0x0006
        /*0022*/ 	.short	0x0028
        /*0024*/ 	.byte	0x00, 0xf0, 0x11, 0x00


	//----- nvinfo : EIATTR_KPARAM_INFO
	.align		4
.L_86:
        /*0028*/ 	.byte	0x04, 0x17
        /*002a*/ 	.short	(.L_88 - .L_87)
.L_87:
        /*002c*/ 	.word	0x00000000
        /*0030*/ 	.short	0x0005
        /*0032*/ 	.short	0x0024
        /*0034*/ 	.byte	0x00, 0xf0, 0x11, 0x00


	//----- nvinfo : EIATTR_KPARAM_INFO
	.align		4
.L_88:
        /*0038*/ 	.byte	0x04, 0x17
        /*003a*/ 	.short	(.L_90 - .L_89)
.L_89:
        /*003c*/ 	.word	0x00000000
        /*0040*/ 	.short	0x0004
        /*0042*/ 	.short	0x0020
        /*0044*/ 	.byte	0x00, 0xf0, 0x11, 0x00


	//----- nvinfo : EIATTR_KPARAM_INFO
	.align		4
.L_90:
        /*0048*/ 	.byte	0x04, 0x17
        /*004a*/ 	.short	(.L_92 - .L_91)
.L_91:
        /*004c*/ 	.word	0x00000000
        /*0050*/ 	.short	0x0003
        /*0052*/ 	.short	0x0018
        /*0054*/ 	.byte	0x00, 0xf5, 0x21, 0x00


	//----- nvinfo : EIATTR_KPARAM_INFO
	.align		4
.L_92:
        /*0058*/ 	.byte	0x04, 0x17
        /*005a*/ 	.short	(.L_94 - .L_93)
.L_93:
        /*005c*/ 	.word	0x00000000
        /*0060*/ 	.short	0x0002
        /*0062*/ 	.short	0x0010
        /*0064*/ 	.byte	0x00, 0xf5, 0x21, 0x00


	//----- nvinfo : EIATTR_KPARAM_INFO
	.align		4
.L_94:
        /*0068*/ 	.byte	0x04, 0x17
        /*006a*/ 	.short	(.L_96 - .L_95)
.L_95:
        /*006c*/ 	.word	0x00000000
        /*0070*/ 	.short	0x0001
        /*0072*/ 	.short	0x0008
        /*0074*/ 	.byte	0x00, 0xf5, 0x21, 0x00


	//----- nvinfo : EIATTR_KPARAM_INFO
	.align		4
.L_96:
        /*0078*/ 	.byte	0x04, 0x17
        /*007a*/ 	.short	(.L_98 - .L_97)
.L_97:
        /*007c*/ 	.word	0x00000000
        /*0080*/ 	.short	0x0000
        /*0082*/ 	.short	0x0000
        /*0084*/ 	.byte	0x00, 0xf5, 0x21, 0x00


	//----- nvinfo : EIATTR_SPARSE_MMA_MASK
	.align		4
.L_98:
        /*0088*/ 	.byte	0x03, 0x50
        /*008a*/ 	.short	0x0000


	//----- nvinfo : EIATTR_MAXREG_COUNT
	.align		4
        /*008c*/ 	.byte	0x03, 0x1b
        /*008e*/ 	.short	0x00ff


	//----- nvinfo : EIATTR_MERCURY_ISA_VERSION
	.align		4
        /*0090*/ 	.byte	0x03, 0x5f
        /*0092*/ 	.short	0x0101


	//----- nvinfo : EIATTR_INT_WARP_WIDE_INSTR_OFFSETS
	.align		4
        /*0094*/ 	.byte	0x04, 0x31
        /*0096*/ 	.short	(.L_100 - .L_99)


	//   ....[0]....
.L_99:
        /*0098*/ 	.word	0x000001c0


	//----- nvinfo : EIATTR_VRC_CTA_INIT_COUNT
	.align		4
.L_100:
        /*009c*/ 	.byte	0x02, 0x4a
	.zero		1
	.zero		1


	//----- nvinfo : EIATTR_EXIT_INSTR_OFFSETS
	.align		4
        /*00a0*/ 	.byte	0x04, 0x1c
        /*00a2*/ 	.short	(.L_102 - .L_101)


	//   ....[0]....
.L_101:
        /*00a4*/ 	.word	0x00000090


	//   ....[1]....
        /*00a8*/ 	.word	0x00000120


	//   ....[2]....
        /*00ac*/ 	.word	0x00000280


	//----- nvinfo : EIATTR_CRS_STACK_SIZE
	.align		4
.L_102:
        /*00b0*/ 	.byte	0x04, 0x1e
        /*00b2*/ 	.short	(.L_104 - .L_103)
.L_103:
        /*00b4*/ 	.word	0x00000000


	//----- nvinfo : EIATTR_CBANK_PARAM_SIZE
	.align		4
.L_104:
        /*00b8*/ 	.byte	0x03, 0x19
        /*00ba*/ 	.short	0x0030


	//----- nvinfo : EIATTR_PARAM_CBANK
	.align		4
        /*00bc*/ 	.byte	0x04, 0x0a
        /*00be*/ 	.short	(.L_106 - .L_105)
	.align		4
.L_105:
        /*00c0*/ 	.word	index@(.nv.constant0._Z23cached_embedding_lookupPKfPKiPfPiiiii)
        /*00c4*/ 	.short	0x0380
        /*00c6*/ 	.short	0x0030


	//----- nvinfo : EIATTR_SW_WAR
	.align		4
.L_106:
        /*00c8*/ 	.byte	0x04, 0x36
        /*00ca*/ 	.short	(.L_108 - .L_107)
.L_107:
        /*00cc*/ 	.word	0x00000008
.L_108:


//--------------------- .nv.info._Z29multilingual_embedding_lookupPKfS0_PKiS2_Pfiiiii --------------------------
	.section	.nv.info._Z29multilingual_embedding_lookupPKfS0_PKiS2_Pfiiiii,"",@"SHT_CUDA_INFO"
	.sectionflags	@""
	.align	4


	//----- nvinfo : EIATTR_CUDA_API_VERSION
	.align		4
        /*0000*/ 	.byte	0x04, 0x37
        /*0002*/ 	.short	(.L_110 - .L_109)
.L_109:
        /*0004*/ 	.word	0x00000082


	//----- nvinfo : EIATTR_KPARAM_INFO
	.align		4
.L_110:
        /*0008*/ 	.byte	0x04, 0x17
        /*000a*/ 	.short	(.L_112 - .L_111)
.L_111:
        /*000c*/ 	.word	0x00000000
        /*0010*/ 	.short	0x0009
        /*0012*/ 	.short	0x0038
        /*0014*/ 	.byte	0x00, 0xf0, 0x11, 0x00


	//----- nvinfo : EIATTR_KPARAM_INFO
	.align		4
.L_112:
        /*0018*/ 	.byte	0x04, 0x17
        /*001a*/ 	.short	(.L_114 - .L_113)
.L_113:
        /*001c*/ 	.word	0x00000000
        /*0020*/ 	.short	0x0008
        /*0022*/ 	.short	0x0034
        /*0024*/ 	.byte	0x00, 0xf0, 0x11, 0x00


	//----- nvinfo : EIATTR_KPARAM_INFO
	.align		4
.L_114:
        /*0028*/ 	.byte	0x04, 0x17
        /*002a*/ 	.short	(.L_116 - .L_115)
.L_115:
        /*002c*/ 	.word	0x00000000
        /*0030*/ 	.short	0x0007
        /*0032*/ 	.short	0x0030
        /*0034*/ 	.byte	0x00, 0xf0, 0x11, 0x00


	//----- nvinfo : EIATTR_KPARAM_INFO
	.align		4
.L_116:
        /*0038*/ 	.byte	0x04, 0x17
        /*003a*/ 	.short	(.L_118 - .L_117)
.L_117:
        /*003c*/ 	.word	0x00000000
        /*0040*/ 	.short	0x0006
        /*0042*/ 	.short	0x002c
        /*0044*/ 	.byte	0x00, 0xf0, 0x11, 0x00


	//----- nvinfo : EIATTR_KPARAM_INFO
	.align		4
.L_118:
        /*0048*/ 	.byte	0x04, 0x17
        /*004a*/ 	.short	(.L_120 - .L_119)
.L_119:
        /*004c*/ 	.word	0x00000000
        /*0050*/ 	.short	0x0005
        /*0052*/ 	.short	0x0028
        /*0054*/ 	.byte	0x00, 0xf0, 0x11, 0x00


	//----- nvinfo : EIATTR_KPARAM_INFO
	.align		4
.L_120:
        /*0058*/ 	.byte	0x04, 0x17
        /*005a*/ 	.short	(.L_122 - .L_121)
.L_121:
        /*005c*/ 	.word	0x00000000
        /*0060*/ 	.short	0x0004
        /*0062*/ 	.short	0x0020
        /*0064*/ 	.byte	0x00, 0xf5, 0x21, 0x00


	//----- nvinfo : EIATTR_KPARAM_INFO
	.align		4
.L_122:
        /*0068*/ 	.byte	0x04, 0x17
        /*006a*/ 	.short	(.L_124 - .L_123)
.L_123:
        /*006c*/ 	.word	0x00000000
        /*0070*/ 	.short	0x0003
        /*0072*/ 	.short	0x0018
        /*0074*/ 	.byte	0x00, 0xf5, 0x21, 0x00


	//----- nvinfo : EIATTR_KPARAM_INFO
	.align		4
.L_124:
        /*0078*/ 	.byte	0x04, 0x17
        /*007a*/ 	.short	(.L_126 - .L_125)
.L_125:
        /*007c*/ 	.word	0x00000000
        /*0080*/ 	.short	0x0002
        /*0082*/ 	.short	0x0010
        /*0084*/ 	.byte	0x00, 0xf5, 0x21, 0x00


	//----- nvinfo : EIATTR_KPARAM_INFO
	.align		4
.L_126:
        /*0088*/ 	.byte	0x04, 0x17
        /*008a*/ 	.short	(.L_128 - .L_127)
.L_127:
        /*008c*/ 	.word	0x00000000
        /*0090*/ 	.short	0x0001
        /*0092*/ 	.short	0x0008
        /*0094*/ 	.byte	0x00, 0xf5, 0x21, 0x00


	//----- nvinfo : EIATTR_KPARAM_INFO
	.align		4
.L_128:
        /*0098*/ 	.byte	0x04, 0x17
        /*009a*/ 	.short	(.L_130 - .L_129)
.L_129:
        /*009c*/ 	.word	0x00000000
        /*00a0*/ 	.short	0x0000
        /*00a2*/ 	.short	0x0000
        /*00a4*/ 	.byte	0x00, 0xf5, 0x21, 0x00


	//----- nvinfo : EIATTR_SPARSE_MMA_MASK
	.align		4
.L_130:
        /*00a8*/ 	.byte	0x03, 0x50
        /*00aa*/ 	.short	0x0000


	//----- nvinfo : EIATTR_MAXREG_COUNT
	.align		4
        /*00ac*/ 	.byte	0x03, 0x1b
        /*00ae*/ 	.short	0x00ff


	//----- nvinfo : EIATTR_MERCURY_ISA_VERSION
	.align		4
        /*00b0*/ 	.byte	0x03, 0x5f
        /*00b2*/ 	.short	0x0101


	//----- nvinfo : EIATTR_VRC_CTA_INIT_COUNT
	.align		4
        /*00b4*/ 	.byte	0x02, 0x4a
	.zero		1
	.zero		1


	//----- nvinfo : EIATTR_EXIT_INSTR_OFFSETS
	.align		4
        /*00b8*/ 	.byte	0x04, 0x1c
        /*00ba*/ 	.short	(.L_132 - .L_131)


	//   ....[0]....
.L_131:
        /*00bc*/ 	.word	0x00000090


	//   ....[1]....
        /*00c0*/ 	.word	0x00000270


	//----- nvinfo : EIATTR_CBANK_PARAM_SIZE
	.align		4
.L_132:
        /*00c4*/ 	.byte	0x03, 0x19
        /*00c6*/ 	.short	0x003c


	//----- nvinfo : EIATTR_PARAM_CBANK
	.align		4
        /*00c8*/ 	.byte	0x04, 0x0a
        /*00ca*/ 	.short	(.L_134 - .L_133)
	.align		4
.L_133:
        /*00cc*/ 	.word	index@(.nv.constant0._Z29multilingual_embedding_lookupPKfS0_PKiS2_Pfiiiii)
        /*00d0*/ 	.short	0x0380
        /*00d2*/ 	.short	0x003c


	//----- nvinfo : EIATTR_SW_WAR
	.align		4
.L_134:
        /*00d4*/ 	.byte	0x04, 0x36
        /*00d6*/ 	.short	(.L_136 - .L_135)
.L_135:
        /*00d8*/ 	.word	0x00000008
.L_136:


//--------------------- .nv.info._Z24subword_embedding_lookupPKfPKiS2_Pfiiii --------------------------
	.section	.nv.info._Z24subword_embedding_lookupPKfPKiS2_Pfiiii,"",@"SHT_CUDA_INFO"
	.sectionflags	@""
	.align	4


	//----- nvinfo : EIATTR_CUDA_API_VERSION
	.align		4
        /*0000*/ 	.byte	0x04, 0x37
        /*0002*/ 	.short	(.L_138 - .L_137)
.L_137:
        /*0004*/ 	.word	0x00000082


	//----- nvinfo : EIATTR_KPARAM_INFO
	.align		4
.L_138:
        /*0008*/ 	.byte	0x04, 0x17
        /*000a*/ 	.short	(.L_140 - .L_139)
.L_139:
        /*000c*/ 	.word	0x00000000
        /*0010*/ 	.short	0x0007
        /*0012*/ 	.short	0x002c
        /*0014*/ 	.byte	0x00, 0xf0, 0x11, 0x00


	//----- nvinfo : EIATTR_KPARAM_INFO
	.align		4
.L_140:
        /*0018*/ 	.byte	0x04, 0x17
        /*001a*/ 	.short	(.L_142 - .L_141)
.L_141:
        /*001c*/ 	.word	0x00000000
        /*0020*/ 	.short	0x0006
        /*0022*/ 	.short	0x0028
        /*0024*/ 	.byte	0x00, 0xf0, 0x11, 0x00


	//----- nvinfo : EIATTR_KPARAM_INFO
	.align		4
.L_142:
        /*0028*/ 	.byte	0x04, 0x17
        /*002a*/ 	.short	(.L_144 - .L_143)
.L_143:
        /*002c*/ 	.word	0x00000000
        /*0030*/ 	.short	0x0005
        /*0032*/ 	.short	0x0024
        /*0034*/ 	.byte	0x00, 0xf0, 0x11, 0x00


	//----- nvinfo : EIATTR_KPARAM_INFO
	.align		4
.L_144:
        /*0038*/ 	.byte	0x04, 0x17
        /*003a*/ 	.short	(.L_146 - .L_145)
.L_145:
        /*003c*/ 	.word	0x00000000
        /*0040*/ 	.short	0x0004
        /*0042*/ 	.short	0x0020
        /*0044*/ 	.byte	0x00, 0xf0, 0x11, 0x00


	//----- nvinfo : EIATTR_KPARAM_INFO
	.align		4
.L_146:
        /*0048*/ 	.byte	0x04, 0x17
        /*004a*/ 	.short	(.L_148 - .L_147)
.L_147:
        /*004c*/ 	.word	0x00000000
        /*0050*/ 	.short	0x0003
        /*0052*/ 	.short	0x0018
        /*0054*/ 	.byte	0x00, 0xf5, 0x21, 0x00


	//----- nvinfo : EIATTR_KPARAM_INFO
	.align		4
.L_148:
        /*0058*/ 	.byte	0x04, 0x17
        /*005a*/ 	.short	(.L_150 - .L_149)
.L_149:
        /*005c*/ 	.word	0x00000000
        /*0060*/ 	.short	0x0002
        /*0062*/ 	.short	0x0010
        /*0064*/ 	.byte	0x00, 0xf5, 0x21, 0x00


	//----- nvinfo : EIATTR_KPARAM_INFO
	.align		4
.L_150:
        /*0068*/ 	.byte	0x04, 0x17
        /*006a*/ 	.short	(.L_152 - .L_151)
.L_151:
        /*006c*/ 	.word	0x00000000
        /*0070*/ 	.short	0x0001
        /*0072*/ 	.short	0x0008
        /*0074*/ 	.byte	0x00, 0xf5, 0x21, 0x00


	//----- nvinfo : EIATTR_KPARAM_INFO
	.align		4
.L_152:
        /*0078*/ 	.byte	0x04, 0x17
        /*007a*/ 	.short	(.L_154 - .L_153)
.L_153:
        /*007c*/ 	.word	0x00000000
        /*0080*/ 	.short	0x0000
        /*0082*/ 	.short	0x0000
        /*0084*/ 	.byte	0x00, 0xf5, 0x21, 0x00


	//----- nvinfo : EIATTR_SPARSE_MMA_MASK
	.align		4
.L_154:
        /*0088*/ 	.byte	0x03, 0x50
        /*008a*/ 	.short	0x0000


	//----- nvinfo : EIATTR_MAXREG_COUNT
	.align		4
        /*008c*/ 	.byte	0x03, 0x1b
        /*008e*/ 	.short	0x00ff


	//----- nvinfo : EIATTR_MERCURY_ISA_VERSION
	.align		4
        /*0090*/ 	.byte	0x03, 0x5f
        /*0092*/ 	.short	0x0101


	//----- nvinfo : EIATTR_VRC_CTA_INIT_COUNT
	.align		4
        /*0094*/ 	.byte	0x02, 0x4a
	.zero		1
	.zero		1


	//----- nvinfo : EIATTR_EXIT_INSTR_OFFSETS
	.align		4
        /*0098*/ 	.byte	0x04, 0x1c
        /*009a*/ 	.short	(.L_156 - .L_155)


	//   ....[0]....
.L_155:
        /*009c*/ 	.word	0x00000090


	//   ....[1]....
        /*00a0*/ 	.word	0x00000140


	//   ....[2]....
        /*00a4*/ 	.word	0x000001c0


	//   ....[3]....
        /*00a8*/ 	.word	0x00000250


	//----- nvinfo : EIATTR_CBANK_PARAM_SIZE
	.align		4
.L_156:
        /*00ac*/ 	.byte	0x03, 0x19
        /*00ae*/ 	.short	0x0030


	//----- nvinfo : EIATTR_PARAM_CBANK
	.align		4
        /*00b0*/ 	.byte	0x04, 0x0a
        /*00b2*/ 	.short	(.L_158 - .L_157)
	.align		4
.L_157:
        /*00b4*/ 	.word	index@(.nv.constant0._Z24subword_embedding_lookupPKfPKiS2_Pfiiii)
        /*00b8*/ 	.short	0x0380
        /*00ba*/ 	.short	0x0030


	//----- nvinfo : EIATTR_SW_WAR
	.align		4
.L_158:
        /*00bc*/ 	.byte	0x04, 0x36
        /*00be*/ 	.short	(.L_160 - .L_159)
.L_159:
        /*00c0*/ 	.word	0x00000008
.L_160:


//--------------------- .nv.info._Z29generate_sinusoidal_positionsPfii --------------------------
	.section	.nv.info._Z29generate_sinusoidal_positionsPfii,"",@"SHT_CUDA_INFO"
	.sectionflags	@""
	.align	4


	//----- nvinfo : EIATTR_CUDA_API_VERSION
	.align		4
        /*0000*/ 	.byte	0x04, 0x37
        /*0002*/ 	.short	(.L_162 - .L_161)
.L_161:
        /*0004*/ 	.word	0x00000082


	//----- nvinfo : EIATTR_KPARAM_INFO
	.align		4
.L_162:
        /*0008*/ 	.byte	0x04, 0x17
        /*000a*/ 	.short	(.L_164 - .L_163)
.L_163:
        /*000c*/ 	.word	0x00000000
        /*0010*/ 	.short	0x0002
        /*0012*/ 	.short	0x000c
        /*0014*/ 	.byte	0x00, 0xf0, 0x11, 0x00


	//----- nvinfo : EIATTR_KPARAM_INFO
	.align		4
.L_164:
        /*0018*/ 	.byte	0x04, 0x17
        /*001a*/ 	.short	(.L_166 - .L_165)
.L_165:
        /*001c*/ 	.word	0x00000000
        /*0020*/ 	.short	0x0001
        /*0022*/ 	.short	0x0008
        /*0024*/ 	.byte	0x00, 0xf0, 0x11, 0x00


	//----- nvinfo : EIATTR_KPARAM_INFO
	.align		4
.L_166:
        /*0028*/ 	.byte	0x04, 0x17
        /*002a*/ 	.short	(.L_168 - .L_167)
.L_167:
        /*002c*/ 	.word	0x00000000
        /*0030*/ 	.short	0x0000
        /*0032*/ 	.short	0x0000
        /*0034*/ 	.byte	0x00, 0xf5, 0x21, 0x00


	//----- nvinfo : EIATTR_SPARSE_MMA_MASK
	.align		4
.L_168:
        /*0038*/ 	.byte	0x03, 0x50
        /*003a*/ 	.short	0x0000


	//----- nvinfo : EIATTR_MAXREG_COUNT
	.align		4
        /*003c*/ 	.byte	0x03, 0x1b
        /*003e*/ 	.short	0x00ff


	//----- nvinfo : EIATTR_MERCURY_ISA_VERSION
	.align		4
        /*0040*/ 	.byte	0x03, 0x5f
        /*0042*/ 	.short	0x0101


	//----- nvinfo : EIATTR_VRC_CTA_INIT_COUNT
	.align		4
        /*0044*/ 	.byte	0x02, 0x4a
	.zero		1
	.zero		1


	//----- nvinfo : EIATTR_EXIT_INSTR_OFFSETS
	.align		4
        /*0048*/ 	.byte	0x04, 0x1c
        /*004a*/ 	.short	(.L_170 - .L_169)


	//   ....[0]....
.L_169:
        /*004c*/ 	.word	0x00000070


	//   ....[1]....
        /*0050*/ 	.word	0x00000a70


	//   ....[2]....
        /*0054*/ 	.word	0x00001470


	//----- nvinfo : EIATTR_CRS_STACK_SIZE
	.align		4
.L_170:
        /*0058*/ 	.byte	0x04, 0x1e
        /*005a*/ 	.short	(.L_172 - .L_171)
.L_171:
        /*005c*/ 	.word	0x00000000


	//----- nvinfo : EIATTR_CBANK_PARAM_SIZE
	.align		4
.L_172:
        /*0060*/ 	.byte	0x03, 0x19
        /*0062*/ 	.short	0x0010


	//----- nvinfo : EIATTR_PARAM_CBANK
	.align		4
        /*0064*/ 	.byte	0x04, 0x0a
        /*0066*/ 	.short	(.L_174 - .L_173)
	.align		4
.L_173:
        /*0068*/ 	.word	index@(.nv.constant0._Z29generate_sinusoidal_positionsPfii)
        /*006c*/ 	.short	0x0380
        /*006e*/ 	.short	0x0010


	//----- nvinfo : EIATTR_SW_WAR
	.align		4
.L_174:
        /*0070*/ 	.byte	0x04, 0x36
        /*0072*/ 	.short	(.L_176 - .L_175)
.L_175:
        /*0074*/ 	.word	0x00000008
.L_176:


//--------------------- .nv.info._Z27positional_embedding_lookupPKfPfiiii --------------------------
	.section	.nv.info._Z27positional_embedding_lookupPKfPfiiii,"",@"SHT_CUDA_INFO"
	.sectionflags	@""
	.align	4


	//----- nvinfo : EIATTR_CUDA_API_VERSION
	.align		4
        /*0000*/ 	.byte	0x04, 0x37
        /*0002*/ 	.short	(.L_178 - .L_177)
.L_177:
        /*0004*/ 	.word	0x00000082


	//----- nvinfo : EIATTR_KPARAM_INFO
	.align		4
.L_178:
        /*0008*/ 	.byte	0x04, 0x17
        /*000a*/ 	.short	(.L_180 - .L_179)
.L_179:
        /*000c*/ 	.word	0x00000000
        /*0010*/ 	.short	0x0005
        /*0012*/ 	.short	0x001c
        /*0014*/ 	.byte	0x00, 0xf0, 0x11, 0x00


	//----- nvinfo : EIATTR_KPARAM_INFO
	.align		4
.L_180:
        /*0018*/ 	.byte	0x04, 0x17
        /*001a*/ 	.short	(.L_182 - .L_181)
.L_181:
        /*001c*/ 	.word	0x00000000
        /*0020*/ 	.short	0x0004
        /*0022*/ 	.short	0x0018
        /*0024*/ 	.byte	0x00, 0xf0, 0x11, 0x00


	//----- nvinfo : EIATTR_KPARAM_INFO
	.align		4
.L_182:
        /*0028*/ 	.byte	0x04, 0x17
        /*002a*/ 	.short	(.L_184 - .L_183)
.L_183:
        /*002c*/ 	.word	0x00000000
        /*0030*/ 	.short	0x0003
        /*0032*/ 	.short	0x0014
        /*0034*/ 	.byte	0x00, 0xf0, 0x11, 0x00


	//----- nvinfo : EIATTR_KPARAM_INFO
	.align		4
.L_184:
        /*0038*/ 	.byte	0x04, 0x17
        /*003a*/ 	.short	(.L_186 - .L_185)
.L_185:
        /*003c*/ 	.word	0x00000000
        /*0040*/ 	.short	0x0002
        /*0042*/ 	.short	0x0010
        /*0044*/ 	.byte	0x00, 0xf0, 0x11, 0x00


	//----- nvinfo : EIATTR_KPARAM_INFO
	.align		4
.L_186:
        /*0048*/ 	.byte	0x04, 0x17
        /*004a*/ 	.short	(.L_188 - .L_187)
.L_187:
        /*004c*/ 	.word	0x00000000
        /*0050*/ 	.short	0x0001
        /*0052*/ 	.short	0x0008
        /*0054*/ 	.byte	0x00, 0xf5, 0x21, 0x00


	//----- nvinfo : EIATTR_KPARAM_INFO
	.align		4
.L_188:
        /*0058*/ 	.byte	0x04, 0x17
        /*005a*/ 	.short	(.L_190 - .L_189)
.L_189:
        /*005c*/ 	.word	0x00000000
        /*0060*/ 	.short	0x0000
        /*0062*/ 	.short	0x0000
        /*0064*/ 	.byte	0x00, 0xf5, 0x21, 0x00


	//----- nvinfo : EIATTR_SPARSE_MMA_MASK
	.align		4
.L_190:
        /*0068*/ 	.byte	0x03, 0x50
        /*006a*/ 	.short	0x0000


	//----- nvinfo : EIATTR_MAXREG_COUNT
	.align		4
        /*006c*/ 	.byte	0x03, 0x1b
        /*006e*/ 	.short	0x00ff


	//----- nvinfo : EIATTR_MERCURY_ISA_VERSION
	.align		4
        /*0070*/ 	.byte	0x03, 0x5f
        /*0072*/ 	.short	0x0101


	//----- nvinfo : EIATTR_VRC_CTA_INIT_COUNT
	.align		4
        /*0074*/ 	.byte	0x02, 0x4a
	.zero		1
	.zero		1


	//----- nvinfo : EIATTR_EXIT_INSTR_OFFSETS
	.align		4
        /*0078*/ 	.byte	0x04, 0x1c
        /*007a*/ 	.short	(.L_192 - .L_191)


	//   ....[0]....
.L_191:
        /*007c*/ 	.word	0x00000090


	//   ....[1]....
        /*0080*/ 	.word	0x00000160


	//----- nvinfo : EIATTR_CBANK_PARAM_SIZE
	.align		4
.L_192:
        /*0084*/ 	.byte	0x03, 0x19
        /*0086*/ 	.short	0x0020


	//----- nvinfo : EIATTR_PARAM_CBANK
	.align		4
        /*0088*/ 	.byte	0x04, 0x0a
        /*008a*/ 	.short	(.L_194 - .L_193)
	.align		4
.L_193:
        /*008c*/ 	.word	index@(.nv.constant0._Z27positional_embedding_lookupPKfPfiiii)
        /*0090*/ 	.short	0x0380
        /*0092*/ 	.short	0x0020


	//----- nvinfo : EIATTR_SW_WAR
	.align		4
.L_194:
        /*0094*/ 	.byte	0x04, 0x36
        /*0096*/ 	.short	(.L_196 - .L_195)
.L_195:
        /*0098*/ 	.word	0x00000008
.L_196:


//--------------------- .nv.info._Z18embedding_backwardPKfPKiPfiiii --------------------------
	.section	.nv.info._Z18embedding_backwardPKfPKiPfiiii,"",@"SHT_CUDA_INFO"
	.sectionflags	@""
	.align	4


	//----- nvinfo : EIATTR_CUDA_API_VERSION
	.align		4
        /*0000*/ 	.byte	0x04, 0x37
        /*0002*/ 	.short	(.L_198 - .L_197)
.L_197:
        /*0004*/ 	.word	0x00000082


	//----- nvinfo : EIATTR_KPARAM_INFO
	.align		4
.L_198:
        /*0008*/ 	.byte	0x04, 0x17
        /*000a*/ 	.short	(.L_200 - .L_199)
.L_199:
        /*000c*/ 	.word	0x00000000
        /*0010*/ 	.short	0x0006
        /*0012*/ 	.short	0x0024
        /*0014*/ 	.byte	0x00, 0xf0, 0x11, 0x00


	//----- nvinfo : EIATTR_KPARAM_INFO
	.align		4
.L_200:
        /*0018*/ 	.byte	0x04, 0x17
        /*001a*/ 	.short	(.L_202 - .L_201)
.L_201:
        /*001c*/ 	.word	0x00000000
        /*0020*/ 	.short	0x0005
        /*0022*/ 	.short	0x0020
        /*0024*/ 	.byte	0x00, 0xf0, 0x11, 0x00


	//----- nvinfo : EIATTR_KPARAM_INFO
	.align		4
.L_202:
        /*0028*/ 	.byte	0x04, 0x17
        /*002a*/ 	.short	(.L_204 - .L_203)
.L_203:
        /*002c*/ 	.word	0x00000000
        /*0030*/ 	.short	0x0004
        /*0032*/ 	.short	0x001c
        /*0034*/ 	.byte	0x00, 0xf0, 0x11, 0x00


	//----- nvinfo : EIATTR_KPARAM_INFO
	.align		4
.L_204:
        /*0038*/ 	.byte	0x04, 0x17
        /*003a*/ 	.short	(.L_206 - .L_205)
.L_205:
        /*003c*/ 	.word	0x00000000
        /*0040*/ 	.short	0x0003
        /*0042*/ 	.short	0x0018
        /*0044*/ 	.byte	0x00, 0xf0, 0x11, 0x00


	//----- nvinfo : EIATTR_KPARAM_INFO
	.align		4
.L_206:
        /*0048*/ 	.byte	0x04, 0x17
        /*004a*/ 	.short	(.L_208 - .L_207)
.L_207:
        /*004c*/ 	.word	0x00000000
        /*0050*/ 	.short	0x0002
        /*0052*/ 	.short	0x0010
        /*0054*/ 	.byte	0x00, 0xf5, 0x21, 0x00


	//----- nvinfo : EIATTR_KPARAM_INFO
	.align		4
.L_208:
        /*0058*/ 	.byte	0x04, 0x17
        /*005a*/ 	.short	(.L_210 - .L_209)
.L_209:
        /*005c*/ 	.word	0x00000000
        /*0060*/ 	.short	0x0001
        /*0062*/ 	.short	0x0008
        /*0064*/ 	.byte	0x00, 0xf5, 0x21, 0x00


	//----- nvinfo : EIATTR_KPARAM_INFO
	.align		4
.L_210:
        /*0068*/ 	.byte	0x04, 0x17
        /*006a*/ 	.short	(.L_212 - .L_211)
.L_211:
        /*006c*/ 	.word	0x00000000
        /*0070*/ 	.short	0x0000
        /*0072*/ 	.short	0x0000
        /*0074*/ 	.byte	0x00, 0xf5, 0x21, 0x00


	//----- nvinfo : EIATTR_SPARSE_MMA_MASK
	.align		4
.L_212:
        /*0078*/ 	.byte	0x03, 0x50
        /*007a*/ 	.short	0x0000


	//----- nvinfo : EIATTR_MAXREG_COUNT
	.align		4
        /*007c*/ 	.byte	0x03, 0x1b
        /*007e*/ 	.short	0x00ff


	//----- nvinfo : EIATTR_MERCURY_ISA_VERSION
	.align		4
        /*0080*/ 	.byte	0x03, 0x5f
        /*0082*/ 	.short	0x0101


	//----- nvinfo : EIATTR_VRC_CTA_INIT_COUNT
	.align		4
        /*0084*/ 	.byte	0x02, 0x4a
	.zero		1
	.zero		1


	//----- nvinfo : EIATTR_EXIT_INSTR_OFFSETS
	.align		4
        /*0088*/ 	.byte	0x04, 0x1c
        /*008a*/ 	.short	(.L_214 - .L_213)


	//   ....[0]....
.L_213:
        /*008c*/ 	.word	0x00000090


	//   ....[1]....
        /*0090*/ 	.word	0x00000120


	//   ....[2]....
        /*0094*/ 	.word	0x000001b0


	//----- nvinfo : EIATTR_CBANK_PARAM_SIZE
	.align		4
.L_214:
        /*0098*/ 	.byte	0x03, 0x19
        /*009a*/ 	.short	0x0028


	//----- nvinfo : EIATTR_PARAM_CBANK
	.align		4
        /*009c*/ 	.byte	0x04, 0x0a
        /*009e*/ 	.short	(.L_216 - .L_215)
	.align		4
.L_215:
        /*00a0*/ 	.word	index@(.nv.constant0._Z18embedding_backwardPKfPKiPfiiii)
        /*00a4*/ 	.short	0x0380
        /*00a6*/ 	.short	0x0028


	//----- nvinfo : EIATTR_SW_WAR
	.align		4
.L_216:
        /*00a8*/ 	.byte	0x04, 0x36
        /*00aa*/ 	.short	(.L_218 - .L_217)
.L_217:
        /*00ac*/ 	.word	0x00000008
.L_218:


//--------------------- .nv.info._Z25embedding_with_positionalPKfS0_PKiPfiiiii --------------------------
	.section	.nv.info._Z25embedding_with_positionalPKfS0_PKiPfiiiii,"",@"SHT_CUDA_INFO"
	.sectionflags	@""
	.align	4


	//----- nvinfo : EIATTR_CUDA_API_VERSION
	.align		4
        /*0000*/ 	.byte	0x04, 0x37
        /*0002*/ 	.short	(.L_220 - .L_219)
.L_219:
        /*0004*/ 	.word	0x00000082


	//----- nvinfo : EIATTR_KPARAM_INFO
	.align		4
.L_220:
        /*0008*/ 	.byte	0x04, 0x17
        /*000a*/ 	.short	(.L_222 - .L_221)
.L_221:
        /*000c*/ 	.word	0x00000000
        /*0010*/ 	.short	0x0008
        /*0012*/ 	.short	0x0030
        /*0014*/ 	.byte	0x00, 0xf0, 0x11, 0x00


	//----- nvinfo : EIATTR_KPARAM_INFO
	.align		4
.L_222:
        /*0018*/ 	.byte	0x04, 0x17
        /*001a*/ 	.short	(.L_224 - .L_223)
.L_223:
        /*001c*/ 	.word	0x00000000
        /*0020*/ 	.short	0x0007
        /*0022*/ 	.short	0x002c
        /*0024*/ 	.byte	0x00, 0xf0, 0x11, 0x00


	//----- nvinfo : EIATTR_KPARAM_INFO
	.align		4
.L_224:
        /*0028*/ 	.byte	0x04, 0x17
        /*002a*/ 	.short	(.L_226 - .L_225)
.L_225:
        /*002c*/ 	.word	0x00000000
        /*0030*/ 	.short	0x0006
        /*0032*/ 	.short	0x0028
        /*0034*/ 	.byte	0x00, 0xf0, 0x11, 0x00


	//----- nvinfo : EIATTR_KPARAM_INFO
	.align		4
.L_226:
        /*0038*/ 	.byte	0x04, 0x17
        /*003a*/ 	.short	(.L_228 - .L_227)
.L_227:
        /*003c*/ 	.word	0x00000000
        /*0040*/ 	.short	0x0005
        /*0042*/ 	.short	0x0024
        /*0044*/ 	.byte	0x00, 0xf0, 0x11, 0x00


	//----- nvinfo : EIATTR_KPARAM_INFO
	.align		4
.L_228:
        /*0048*/ 	.byte	0x04, 0x17
        /*004a*/ 	.short	(.L_230 - .L_229)
.L_229:
        /*004c*/ 	.word	0x00000000
        /*0050*/ 	.short	0x0004
        /*0052*/ 	.short	0x0020
        /*0054*/ 	.byte	0x00, 0xf0, 0x11, 0x00


	//----- nvinfo : EIATTR_KPARAM_INFO
	.align		4
.L_230:
        /*0058*/ 	.byte	0x04, 0x17
        /*005a*/ 	.short	(.L_232 - .L_231)
.L_231:
        /*005c*/ 	.word	0x00000000
        /*0060*/ 	.short	0x0003
        /*0062*/ 	.short	0x0018
        /*0064*/ 	.byte	0x00, 0xf5, 0x21, 0x00


	//----- nvinfo : EIATTR_KPARAM_INFO
	.align		4
.L_232:
        /*0068*/ 	.byte	0x04, 0x17
        /*006a*/ 	.short	(.L_234 - .L_233)
.L_233:
        /*006c*/ 	.word	0x00000000
        /*0070*/ 	.short	0x0002
        /*0072*/ 	.short	0x0010
        /*0074*/ 	.byte	0x00, 0xf5, 0x21, 0x00


	//----- nvinfo : EIATTR_KPARAM_INFO
	.align		4
.L_234:
        /*0078*/ 	.byte	0x04, 0x17
        /*007a*/ 	.short	(.L_236 - .L_235)
.L_235:
        /*007c*/ 	.word	0x00000000
        /*0080*/ 	.short	0x0001
        /*0082*/ 	.short	0x0008
        /*0084*/ 	.byte	0x00, 0xf5, 0x21, 0x00


	//----- nvinfo : EIATTR_KPARAM_INFO
	.align		4
.L_236:
        /*0088*/ 	.byte	0x04, 0x17
        /*008a*/ 	.short	(.L_238 - .L_237)
.L_237:
        /*008c*/ 	.word	0x00000000
        /*0090*/ 	.short	0x0000
        /*0092*/ 	.short	0x0000
        /*0094*/ 	.byte	0x00, 0xf5, 0x21, 0x00


	//----- nvinfo : EIATTR_SPARSE_MMA_MASK
	.align		4
.L_238:
        /*0098*/ 	.byte	0x03, 0x50
        /*009a*/ 	.short	0x0000


	//----- nvinfo : EIATTR_MAXREG_COUNT
	.align		4
        /*009c*/ 	.byte	0x03, 0x1b
        /*009e*/ 	.short	0x00ff


	//----- nvinfo : EIATTR_MERCURY_ISA_VERSION
	.align		4
        /*00a0*/ 	.byte	0x03, 0x5f
        /*00a2*/ 	.short	0x0101


	//----- nvinfo : EIATTR_VRC_CTA_INIT_COUNT
	.align		4
        /*00a4*/ 	.byte	0x02, 0x4a
	.zero		1
	.zero		1


	//----- nvinfo : EIATTR_EXIT_INSTR_OFFSETS
	.align		4
        /*00a8*/ 	.byte	0x04, 0x1c
        /*00aa*/ 	.short	(.L_240 - .L_239)


	//   ....[0]....
.L_239:
        /*00ac*/ 	.word	0x00000090


	//   ....[1]....
        /*00b0*/ 	.word	0x00000230


	//----- nvinfo : EIATTR_CBANK_PARAM_SIZE
	.align		4
.L_240:
        /*00b4*/ 	.byte	0x03, 0x19
        /*00b6*/ 	.short	0x0034


	//----- nvinfo : EIATTR_PARAM_CBANK
	.align		4
        /*00b8*/ 	.byte	0x04, 0x0a
        /*00ba*/ 	.short	(.L_242 - .L_241)
	.align		4
.L_241:
        /*00bc*/ 	.word	index@(.nv.constant0._Z25embedding_with_positionalPKfS0_PKiPfiiiii)
        /*00c0*/ 	.short	0x0380
        /*00c2*/ 	.short	0x0034


	//----- nvinfo : EIATTR_SW_WAR
	.align		4
.L_242:
        /*00c4*/ 	.byte	0x04, 0x36
        /*00c6*/ 	.short	(.L_244 - .L_243)
.L_243:
        /*00c8*/ 	.word	0x00000008
.L_244:


//--------------------- .nv.info._Z16embedding_lookupPKfPKiPfiiii --------------------------
	.section	.nv.info._Z16embedding_lookupPKfPKiPfiiii,"",@"SHT_CUDA_INFO"
	.sectionflags	@""
	.align	4


	//----- nvinfo : EIATTR_CUDA_API_VERSION
	.align		4
        /*0000*/ 	.byte	0x04, 0x37
        /*0002*/ 	.short	(.L_246 - .L_245)
.L_245:
        /*0004*/ 	.word	0x00000082


	//----- nvinfo : EIATTR_KPARAM_INFO
	.align		4
.L_246:
        /*0008*/ 	.byte	0x04, 0x17
        /*000a*/ 	.short	(.L_248 - .L_247)
.L_247:
        /*000c*/ 	.word	0x00000000
        /*0010*/ 	.short	0x0006
        /*0012*/ 	.short	0x0024
        /*0014*/ 	.byte	0x00, 0xf0, 0x11, 0x00


	//----- nvinfo : EIATTR_KPARAM_INFO
	.align		4
.L_248:
        /*0018*/ 	.byte	0x04, 0x17
        /*001a*/ 	.short	(.L_250 - .L_249)
.L_249:
        /*001c*/ 	.word	0x00000000
        /*0020*/ 	.short	0x0005
        /*0022*/ 	.short	0x0020
        /*0024*/ 	.byte	0x00, 0xf0, 0x11, 0x00


	//----- nvinfo : EIATTR_KPARAM_INFO
	.align		4
.L_250:
        /*0028*/ 	.byte	0x04, 0x17
        /*002a*/ 	.short	(.L_252 - .L_251)
.L_251:
        /*002c*/ 	.word	0x00000000
        /*0030*/ 	.short	0x0004
        /*0032*/ 	.short	0x001c
        /*0034*/ 	.byte	0x00, 0xf0, 0x11, 0x00


	//----- nvinfo : EIATTR_KPARAM_INFO
	.align		4
.L_252:
        /*0038*/ 	.byte	0x04, 0x17
        /*003a*/ 	.short	(.L_254 - .L_253)
.L_253:
        /*003c*/ 	.word	0x00000000
        /*0040*/ 	.short	0x0003
        /*0042*/ 	.short	0x0018
        /*0044*/ 	.byte	0x00, 0xf0, 0x11, 0x00


	//----- nvinfo : EIATTR_KPARAM_INFO
	.align		4
.L_254:
        /*0048*/ 	.byte	0x04, 0x17
        /*004a*/ 	.short	(.L_256 - .L_255)
.L_255:
        /*004c*/ 	.word	0x00000000
        /*0050*/ 	.short	0x0002
        /*0052*/ 	.short	0x0010
        /*0054*/ 	.byte	0x00, 0xf5, 0x21, 0x00


	//----- nvinfo : EIATTR_KPARAM_INFO
	.align		4
.L_256:
        /*0058*/ 	.byte	0x04, 0x17
        /*005a*/ 	.short	(.L_258 - .L_257)
.L_257:
        /*005c*/ 	.word	0x00000000
        /*0060*/ 	.short	0x0001
        /*0062*/ 	.short	0x0008
        /*0064*/ 	.byte	0x00, 0xf5, 0x21, 0x00


	//----- nvinfo : EIATTR_KPARAM_INFO
	.align		4
.L_258:
        /*0068*/ 	.byte	0x04, 0x17
        /*006a*/ 	.short	(.L_260 - .L_259)
.L_259:
        /*006c*/ 	.word	0x00000000
        /*0070*/ 	.short	0x0000
        /*0072*/ 	.short	0x0000
        /*0074*/ 	.byte	0x00, 0xf5, 0x21, 0x00


	//----- nvinfo : EIATTR_SPARSE_MMA_MASK
	.align		4
.L_260:
        /*0078*/ 	.byte	0x03, 0x50
        /*007a*/ 	.short	0x0000


	//----- nvinfo : EIATTR_MAXREG_COUNT
	.align		4
        /*007c*/ 	.byte	0x03, 0x1b
        /*007e*/ 	.short	0x00ff


	//----- nvinfo : EIATTR_MERCURY_ISA_VERSION
	.align		4
        /*0080*/ 	.byte	0x03, 0x5f
        /*0082*/ 	.short	0x0101


	//----- nvinfo : EIATTR_VRC_CTA_INIT_COUNT
	.align		4
        /*0084*/ 	.byte	0x02, 0x4a
	.zero		1
	.zero		1


	//----- nvinfo : EIATTR_EXIT_INSTR_OFFSETS
	.align		4
        /*0088*/ 	.byte	0x04, 0x1c
        /*008a*/ 	.short	(.L_262 - .L_261)


	//   ....[0]....
.L_261:
        /*008c*/ 	.word	0x00000090


	//   ....[1]....
        /*0090*/ 	.word	0x000001b0


	//   ....[2]....
        /*0094*/ 	.word	0x00000200


	//----- nvinfo : EIATTR_CBANK_PARAM_SIZE
	.align		4
.L_262:
        /*0098*/ 	.byte	0x03, 0x19
        /*009a*/ 	.short	0x0028


	//----- nvinfo : EIATTR_PARAM_CBANK
	.align		4
        /*009c*/ 	.byte	0x04, 0x0a
        /*009e*/ 	.short	(.L_264 - .L_263)
	.align		4
.L_263:
        /*00a0*/ 	.word	index@(.nv.constant0._Z16embedding_lookupPKfPKiPfiiii)
        /*00a4*/ 	.short	0x0380
        /*00a6*/ 	.short	0x0028


	//----- nvinfo : EIATTR_SW_WAR
	.align		4
.L_264:
        /*00a8*/ 	.byte	0x04, 0x36
        /*00aa*/ 	.short	(.L_266 - .L_265)
.L_265:
        /*00ac*/ 	.word	0x00000008
.L_266:


//--------------------- .nv.callgraph             --------------------------
	.section	.nv.callgraph,"",@"SHT_CUDA_CALLGRAPH"
	.align	4
	.sectionentsize	8
	.align		4
        /*0000*/ 	.word	0x00000000
	.align		4
        /*0004*/ 	.word	0xffffffff
	.align		4
        /*0008*/ 	.word	0x00000000
	.align		4
        /*000c*/ 	.word	0xfffffffe
	.align		4
        /*0010*/ 	.word	0x00000000
	.align		4
        /*0014*/ 	.word	0xfffffffd
	.align		4
        /*0018*/ 	.word	0x00000000
	.align		4
        /*001c*/ 	.word	0xfffffffc


//--------------------- .nv.constant4             --------------------------
	.section	.nv.constant4,"a",@progbits
	.align	8
	.align		8
.nv.constant4:
        /*0000*/ 	.dword	__cudart_i2opi_f


//--------------------- .text._Z17embedding_dropoutPfPKffiii --------------------------
	.section	.text._Z17embedding_dropoutPfPKffiii,"ax",@progbits
	.align	128
        .global         _Z17embedding_dropoutPfPKffiii
        .type           _Z17embedding_dropoutPfPKffiii,@function
        .size           _Z17embedding_dropoutPfPKffiii,(.L_x_55 - _Z17embedding_dropoutPfPKffiii)
        .other          _Z17embedding_dropoutPfPKffiii,@"STO_CUDA_ENTRY STV_DEFAULT"
_Z17embedding_dropoutPfPKffiii:
.text._Z17embedding_dropoutPfPKffiii:
[----:B------:R-:W-:Y:S01]  /*0000*/  LDC R1, c[0x0][0x37c] ;  /* 0x0000df00ff017b82 */ /* 0x000fe20000000800 */
[----:B------:R-:W0:Y:S07]  /*0010*/  S2R R0, SR_TID.X ;  /* 0x0000000000007919 */ /* 0x000e2e0000002100 */
[----:B------:R-:W0:Y:S01]  /*0020*/  S2UR UR7, SR_CTAID.X ;  /* 0x00000000000779c3 */ /* 0x000e220000002500 */
[----:B------:R-:W1:Y:S01]  /*0030*/  LDCU UR6, c[0x0][0x394] ;  /* 0x00007280ff0677ac */ /* 0x000e620008000800 */
[----:B------:R-:W1:Y:S06]  /*0040*/  LDCU.64 UR4, c[0x0][0x398] ;  /* 0x00007300ff0477ac */ /* 0x000e6c0008000a00 */
[----:B------:R-:W0:Y:S01]  /*0050*/  LDC R7, c[0x0][0x360] ;  /* 0x0000d800ff077b82 */ /* 0x000e220000000800 */
[----:B-1----:R-:W-:-:S04]  /*0060*/  UIMAD UR4, UR4, UR6, URZ ;  /* 0x00000006040472a4 */ /* 0x002fc8000f8e02ff */
[----:B------:R-:W-:Y:S01]  /*0070*/  UIMAD UR4, UR4, UR5, URZ ;  /* 0x00000005040472a4 */ /* 0x000fe2000f8e02ff */
[----:B0-----:R-:W-:-:S05]  /*0080*/  IMAD R7, R7, UR7, R0 ;  /* 0x0000000707077c24 */ /* 0x001fca000f8e0200 */
[----:B------:R-:W-:-:S13]  /*0090*/  ISETP.GE.AND P0, PT, R7, UR4, PT ;  /* 0x0000000407007c0c */ /* 0x000fda000bf06270 */
[----:B------:R-:W-:Y:S05]  /*00a0*/  @P0 EXIT ;  /* 0x000000000000094d */ /* 0x000fea0003800000 */
[----:B------:R-:W0:Y:S01]  /*00b0*/  LDC.64 R2, c[0x0][0x388] ;  /* 0x0000e200ff027b82 */ /* 0x000e220000000a00 */
[----:B------:R-:W1:Y:S07]  /*00c0*/  LDCU.64 UR4, c[0x0][0x358] ;  /* 0x00006b00ff0477ac */ /* 0x000e6e0008000a00 */
[----:B------:R-:W2:Y:S01]  /*00d0*/  LDC R9, c[0x0][0x390] ;  /* 0x0000e400ff097b82 */ /* 0x000ea20000000800 */
[----:B0-----:R-:W-:-:S06]  /*00e0*/  IMAD.WIDE R2, R7, 0x4, R2 ;  /* 0x0000000407027825 */ /* 0x001fcc00078e0202 */
[----:B-1----:R-:W2:Y:S02]  /*00f0*/  LDG.E R2, desc[UR4][R2.64] ;  /* 0x0000000402027981 */ /* 0x002ea4000c1e1900 */
[----:B--2---:R-:W-:-:S13]  /*0100*/  FSETP.GEU.AND P0, PT, R2, R9, PT ;  /* 0x000000090200720b */ /* 0x004fda0003f0e000 */
[----:B------:R-:W0:Y:S02]  /*0110*/  @!P0 LDC.64 R4, c[0x0][0x380] ;  /* 0x0000e000ff048b82 */ /* 0x000e240000000a00 */
[----:B0-----:R-:W-:-:S05]  /*0120*/  @!P0 IMAD.WIDE R4, R7, 0x4, R4 ;  /* 0x0000000407048825 */ /* 0x001fca00078e0204 */
[----:B------:R0:W-:Y:S01]  /*0130*/  @!P0 STG.E desc[UR4][R4.64], RZ ;  /* 0x000000ff04008986 */ /* 0x0001e2000c101904 */
[----:B------:R-:W-:Y:S05]  /*0140*/  @!P0 EXIT ;  /* 0x000000000000894d */ /* 0x000fea0003800000 */
[----:B0-----:R-:W0:Y:S02]  /*0150*/  LDC.64 R4, c[0x0][0x380] ;  /* 0x0000e000ff047b82 */ /* 0x001e240000000a00 */
[----:B0-----:R-:W-:-:S05]  /*0160*/  IMAD.WIDE R4, R7, 0x4, R4 ;  /* 0x0000000407047825 */ /* 0x001fca00078e0204 */
[----:B------:R-:W2:Y:S01]  /*0170*/  LDG.E R8, desc[UR4][R4.64] ;  /* 0x0000000404087981 */ /* 0x000ea2000c1e1900 */
[----:B------:R-:W-:Y:S01]  /*0180*/  FADD R3, -R9, 1 ;  /* 0x3f80000009037421 */ /* 0x000fe20000000100 */
[----:B------:R-:W-:Y:S03]  /*0190*/  BSSY.RECONVERGENT B0, `(.L_x_0) ;  /* 0x000000c000007945 */ /* 0x000fe60003800200 */
[----:B------:R-:W0:Y:S02]  /*01a0*/  MUFU.RCP R0, R3 ;  /* 0x0000000300007308 */ /* 0x000e240000001000 */
[----:B0-----:R-:W-:-:S04]  /*01b0*/  FFMA R7, -R3, R0, 1 ;  /* 0x3f80000003077423 */ /* 0x001fc80000000100 */
[----:B------:R-:W-:Y:S02]  /*01c0*/  FFMA R0, R0, R7, R0 ;  /* 0x0000000700007223 */ /* 0x000fe40000000000 */
[----:B--2---:R-:W0:Y:S02]  /*01d0*/  FCHK P0, R8, R3 ;  /* 0x0000000308007302 */ /* 0x004e240000000000 */
[----:B------:R-:W-:-:S04]  /*01e0*/  FFMA R2, R0, R8, RZ ;  /* 0x0000000800027223 */ /* 0x000fc800000000ff */
[----:B------:R-:W-:-:S04]  /*01f0*/  FFMA R7, -R3, R2, R8 ;  /* 0x0000000203077223 */ /* 0x000fc80000000108 */
[----:B------:R-:W-:Y:S01]  /*0200*/  FFMA R7, R0, R7, R2 ;  /* 0x0000000700077223 */ /* 0x000fe20000000002 */
[----:B0-----:R-:W-:Y:S06]  /*0210*/  @!P0 BRA `(.L_x_1) ;  /* 0x00000000000c8947 */ /* 0x001fec0003800000 */
[----:B------:R-:W-:-:S07]  /*0220*/  MOV R2, 0x240 ;  /* 0x0000024000027802 */ /* 0x000fce0000000f00 */
[----:B------:R-:W-:Y:S05]  /*0230*/  CALL.REL.NOINC `($__internal_0_$__cuda_sm3x_div_rn_noftz_f32_slowpath) ;  /* 0x0000000000107944 */ /* 0x000fea0003c00000 */
[----:B------:R-:W-:-:S07]  /*0240*/  IMAD.MOV.U32 R7, RZ, RZ, R0 ;  /* 0x000000ffff077224 */ /* 0x000fce00078e0000 */
.L_x_1:
[----:B------:R-:W-:Y:S05]  /*0250*/  BSYNC.RECONVERGENT B0 ;  /* 0x0000000000007941 */ /* 0x000fea0003800200 */
.L_x_0:
[----:B------:R-:W-:Y:S01]  /*0260*/  STG.E desc[UR4][R4.64], R7 ;  /* 0x0000000704007986 */ /* 0x000fe2000c101904 */
[----:B------:R-:W-:Y:S05]  /*0270*/  EXIT ;  /* 0x000000000000794d */ /* 0x000fea0003800000 */
        .weak           $__internal_0_$__cuda_sm3x_div_rn_noftz_f32_slowpath
        .type           $__internal_0_$__cuda_sm3x_div_rn_noftz_f32_slowpath,@function
        .size           $__internal_0_$__cuda_sm3x_div_rn_noftz_f32_slowpath,(.L_x_55 - $__internal_0_$__cuda_sm3x_div_rn_noftz_f32_slowpath)
$__internal_0_$__cuda_sm3x_div_rn_noftz_f32_slowpath:
[--C-:B------:R-:W-:Y:S01]  /*0280*/  SHF.R.U32.HI R6, RZ, 0x17, R3.reuse ;  /* 0x00000017ff067819 */ /* 0x100fe20000011603 */
[----:B------:R-:W-:Y:S01]  /*0290*/  BSSY.RECONVERGENT B1, `(.L_x_2) ;  /* 0x0000064000017945 */ /* 0x000fe20003800200 */
[----:B------:R-:W-:Y:S01]  /*02a0*/  SHF.R.U32.HI R0, RZ, 0x17, R8 ;  /* 0x00000017ff007819 */ /* 0x000fe20000011608 */
[----:B------:R-:W-:Y:S01]  /*02b0*/  IMAD.MOV.U32 R9, RZ, RZ, R3 ;  /* 0x000000ffff097224 */ /* 0x000fe200078e0003 */
[----:B------:R-:W-:Y:S02]  /*02c0*/  LOP3.LUT R7, R6, 0xff, RZ, 0xc0, !PT ;  /* 0x000000ff06077812 */ /* 0x000fe400078ec0ff */
[----:B------:R-:W-:-:S03]  /*02d0*/  LOP3.LUT R6, R0, 0xff, RZ, 0xc0, !PT ;  /* 0x000000ff00067812 */ /* 0x000fc600078ec0ff */
[----:B------:R-:W-:Y:S02]  /*02e0*/  VIADD R12, R7, 0xffffffff ;  /* 0xffffffff070c7836 */ /* 0x000fe40000000000 */
[----:B------:R-:W-:-:S03]  /*02f0*/  VIADD R11, R6, 0xffffffff ;  /* 0xffffffff060b7836 */ /* 0x000fc60000000000 */
[----:B------:R-:W-:-:S04]  /*0300*/  ISETP.GT.U32.AND P0, PT, R12, 0xfd, PT ;  /* 0x000000fd0c00780c */ /* 0x000fc80003f04070 */
[----:B------:R-:W-:-:S13]  /*0310*/  ISETP.GT.U32.OR P0, PT, R11, 0xfd, P0 ;  /* 0x000000fd0b00780c */ /* 0x000fda0000704470 */
[----:B------:R-:W-:Y:S01]  /*0320*/  @!P0 IMAD.MOV.U32 R10, RZ, RZ, RZ ;  /* 0x000000ffff0a8224 */ /* 0x000fe200078e00ff */
[----:B------:R-:W-:Y:S06]  /*0330*/  @!P0 BRA `(.L_x_3) ;  /* 0x0000000000608947 */ /* 0x000fec0003800000 */
[----:B------:R-:W-:Y:S01]  /*0340*/  FSETP.GTU.FTZ.AND P0, PT, |R8|, +INF , PT ;  /* 0x7f8000000800780b */ /* 0x000fe20003f1c200 */
[----:B------:R-:W-:Y:S01]  /*0350*/  IMAD.MOV.U32 R0, RZ, RZ, R8 ;  /* 0x000000ffff007224 */ /* 0x000fe200078e0008 */
[----:B------:R-:W-:-:S04]  /*0360*/  FSETP.GTU.FTZ.AND P1, PT, |R3|, +INF , PT ;  /* 0x7f8000000300780b */ /* 0x000fc80003f3c200 */
[----:B------:R-:W-:-:S13]  /*0370*/  PLOP3.LUT P0, PT, P0, P1, PT, 0xf8, 0x8f ;  /* 0x00000000008f781c */ /* 0x000fda0000703f70 */
[----:B------:R-:W-:Y:S05]  /*0380*/  @P0 BRA `(.L_x_4) ;  /* 0x00000004004c0947 */ /* 0x000fea0003800000 */
[----:B------:R-:W-:-:S13]  /*0390*/  LOP3.LUT P0, RZ, R9, 0x7fffffff, R8, 0xc8, !PT ;  /* 0x7fffffff09ff7812 */ /* 0x000fda000780c808 */
[----:B------:R-:W-:Y:S05]  /*03a0*/  @!P0 BRA `(.L_x_5) ;  /* 0x00000004003c8947 */ /* 0x000fea0003800000 */
[C---:B------:R-:W-:Y:S02]  /*03b0*/  FSETP.NEU.FTZ.AND P2, PT, |R0|.reuse, +INF , PT ;  /* 0x7f8000000000780b */ /* 0x040fe40003f5d200 */
[----:B------:R-:W-:Y:S02]  /*03c0*/  FSETP.NEU.FTZ.AND P1, PT, |R3|, +INF , PT ;  /* 0x7f8000000300780b */ /* 0x000fe40003f3d200 */
[----:B------:R-:W-:-:S11]  /*03d0*/  FSETP.NEU.FTZ.AND P0, PT, |R0|, +INF , PT ;  /* 0x7f8000000000780b */ /* 0x000fd60003f1d200 */
[----:B------:R-:W-:Y:S05]  /*03e0*/  @!P1 BRA !P2, `(.L_x_5) ;  /* 0x00000004002c9947 */ /* 0x000fea0005000000 */
[----:B------:R-:W-:-:S04]  /*03f0*/  LOP3.LUT P2, RZ, R8, 0x7fffffff, RZ, 0xc0, !PT ;  /* 0x7fffffff08ff7812 */ /* 0x000fc8000784c0ff */
[----:B------:R-:W-:-:S13]  /*0400*/  PLOP3.LUT P1, PT, P1, P2, PT, 0x2f, 0xf2 ;  /* 0x0000000000f2781c */ /* 0x000fda0000f24577 */
[----:B------:R-:W-:Y:S05]  /*0410*/  @P1 BRA `(.L_x_6) ;  /* 0x0000000400181947 */ /* 0x000fea0003800000 */
[----:B------:R-:W-:-:S04]  /*0420*/  LOP3.LUT P1, RZ, R9, 0x7fffffff, RZ, 0xc0, !PT ;  /* 0x7fffffff09ff7812 */ /* 0x000fc8000782c0ff */
[----:B------:R-:W-:-:S13]  /*0430*/  PLOP3.LUT P0, PT, P0, P1, PT, 0x2f, 0xf2 ;  /* 0x0000000000f2781c */ /* 0x000fda0000702577 */
[----:B------:R-:W-:Y:S05]  /*0440*/  @P0 BRA `(.L_x_7) ;  /* 0x0000000400000947 */ /* 0x000fea0003800000 */
[----:B------:R-:W-:Y:S02]  /*0450*/  ISETP.GE.AND P0, PT, R11, RZ, PT ;  /* 0x000000ff0b00720c */ /* 0x000fe40003f06270 */
[----:B------:R-:W-:-:S11]  /*0460*/  ISETP.GE.AND P1, PT, R12, RZ, PT ;  /* 0x000000ff0c00720c */ /* 0x000fd60003f26270 */
[----:B------:R-:W-:Y:S02]  /*0470*/  @P0 IMAD.MOV.U32 R10, RZ, RZ, RZ ;  /* 0x000000ffff0a0224 */ /* 0x000fe400078e00ff */
[----:B------:R-:W-:Y:S01]  /*0480*/  @!P0 FFMA R8, R0, 1.84467440737095516160e+19, RZ ;  /* 0x5f80000000088823 */ /* 0x000fe200000000ff */
[----:B------:R-:W-:Y:S02]  /*0490*/  @!P0 IMAD.MOV.U32 R10, RZ, RZ, -0x40 ;  /* 0xffffffc0ff0a8424 */ /* 0x000fe400078e00ff */
[----:B------:R-:W-:Y:S02]  /*04a0*/  @!P1 FFMA R9, R3, 1.84467440737095516160e+19, RZ ;  /* 0x5f80000003099823 */ /* 0x000fe400000000ff */
[----:B------:R-:W-:-:S07]  /*04b0*/  @!P1 VIADD R10, R10, 0x40 ;  /* 0x000000400a0a9836 */ /* 0x000fce0000000000 */
.L_x_3:
[----:B------:R-:W-:Y:S01]  /*04c0*/  LEA R0, R7, 0xc0800000, 0x17 ;  /* 0xc080000007007811 */ /* 0x000fe200078eb8ff */
[----:B------:R-:W-:Y:S01]  /*04d0*/  VIADD R6, R6, 0xffffff81 ;  /* 0xffffff8106067836 */ /* 0x000fe20000000000 */
[----:B------:R-:W-:Y:S03]  /*04e0*/  BSSY.RECONVERGENT B2, `(.L_x_8) ;  /* 0x0000035000027945 */ /* 0x000fe60003800200 */
[----:B------:R-:W-:Y:S01]  /*04f0*/  IMAD.IADD R9, R9, 0x1, -R0 ;  /* 0x0000000109097824 */ /* 0x000fe200078e0a00 */
[C---:B------:R-:W-:Y:S01]  /*0500*/  IADD3 R7, PT, PT, R6.reuse, 0x7f, -R7 ;  /* 0x0000007f06077810 */ /* 0x040fe20007ffe807 */
[----:B------:R-:W-:Y:S02]  /*0510*/  IMAD R0, R6, -0x800000, R8 ;  /* 0xff80000006007824 */ /* 0x000fe400078e0208 */
[----:B------:R-:W0:Y:S01]  /*0520*/  MUFU.RCP R3, R9 ;  /* 0x0000000900037308 */ /* 0x000e220000001000 */
[----:B------:R-:W-:Y:S01]  /*0530*/  FADD.FTZ R11, -R9, -RZ ;  /* 0x800000ff090b7221 */ /* 0x000fe20000010100 */
[----:B------:R-:W-:-:S03]  /*0540*/  IMAD.IADD R7, R7, 0x1, R10 ;  /* 0x0000000107077824 */ /* 0x000fc600078e020a */
[----:B0-----:R-:W-:-:S04]  /*0550*/  FFMA R12, R3, R11, 1 ;  /* 0x3f800000030c7423 */ /* 0x001fc8000000000b */
[----:B------:R-:W-:-:S04]  /*0560*/  FFMA R12, R3, R12, R3 ;  /* 0x0000000c030c7223 */ /* 0x000fc80000000003 */
[----:B------:R-:W-:-:S04]  /*0570*/  FFMA R3, R0, R12, RZ ;  /* 0x0000000c00037223 */ /* 0x000fc800000000ff */
[----:B------:R-:W-:-:S04]  /*0580*/  FFMA R8, R11, R3, R0 ;  /* 0x000000030b087223 */ /* 0x000fc80000000000 */
[----:B------:R-:W-:-:S04]  /*0590*/  FFMA R13, R12, R8, R3 ;  /* 0x000000080c0d7223 */ /* 0x000fc80000000003 */
[----:B------:R-:W-:-:S04]  /*05a0*/  FFMA R8, R11, R13, R0 ;  /* 0x0000000d0b087223 */ /* 0x000fc80000000000 */
[----:B------:R-:W-:-:S05]  /*05b0*/  FFMA R0, R12, R8, R13 ;  /* 0x000000080c007223 */ /* 0x000fca000000000d */
[----:B------:R-:W-:-:S04]  /*05c0*/  SHF.R.U32.HI R3, RZ, 0x17, R0 ;  /* 0x00000017ff037819 */ /* 0x000fc80000011600 */
[----:B------:R-:W-:-:S05]  /*05d0*/  LOP3.LUT R3, R3, 0xff, RZ, 0xc0, !PT ;  /* 0x000000ff03037812 */ /* 0x000fca00078ec0ff */
[----:B------:R-:W-:-:S04]  /*05e0*/  IMAD.IADD R9, R3, 0x1, R7 ;  /* 0x0000000103097824 */ /* 0x000fc800078e0207 */
[----:B------:R-:W-:-:S05]  /*05f0*/  VIADD R3, R9, 0xffffffff ;  /* 0xffffffff09037836 */ /* 0x000fca0000000000 */
[----:B------:R-:W-:-:S13]  /*0600*/  ISETP.GE.U32.AND P0, PT, R3, 0xfe, PT ;  /* 0x000000fe0300780c */ /* 0x000fda0003f06070 */
[----:B------:R-:W-:Y:S05]  /*0610*/  @!P0 BRA `(.L_x_9) ;  /* 0x0000000000808947 */ /* 0x000fea0003800000 */
[----:B------:R-:W-:-:S13]  /*0620*/  ISETP.GT.AND P0, PT, R9, 0xfe, PT ;  /* 0x000000fe0900780c */ /* 0x000fda0003f04270 */
[----:B------:R-:W-:Y:S05]  /*0630*/  @P0 BRA `(.L_x_10) ;  /* 0x00000000006c0947 */ /* 0x000fea0003800000 */
[----:B------:R-:W-:-:S13]  /*0640*/  ISETP.GE.AND P0, PT, R9, 0x1, PT ;  /* 0x000000010900780c */ /* 0x000fda0003f06270 */
[----:B------:R-:W-:Y:S05]  /*0650*/  @P0 BRA `(.L_x_11) ;  /* 0x0000000000740947 */ /* 0x000fea0003800000 */
[----:B------:R-:W-:Y:S02]  /*0660*/  ISETP.GE.AND P0, PT, R9, -0x18, PT ;  /* 0xffffffe80900780c */ /* 0x000fe40003f06270 */
[----:B------:R-:W-:-:S11]  /*0670*/  LOP3.LUT R0, R0, 0x80000000, RZ, 0xc0, !PT ;  /* 0x8000000000007812 */ /* 0x000fd600078ec0ff */
[----:B------:R-:W-:Y:S05]  /*0680*/  @!P0 BRA `(.L_x_11) ;  /* 0x0000000000688947 */ /* 0x000fea0003800000 */
[CCC-:B------:R-:W-:Y:S01]  /*0690*/  FFMA.RZ R3, R12.reuse, R8.reuse, R13.reuse ;  /* 0x000000080c037223 */ /* 0x1c0fe2000000c00d */
[CCC-:B------:R-:W-:Y:S01]  /*06a0*/  FFMA.RM R6, R12.reuse, R8.reuse, R13.reuse ;  /* 0x000000080c067223 */ /* 0x1c0fe2000000400d */
[C---:B------:R-:W-:Y:S02]  /*06b0*/  ISETP.NE.AND P2, PT, R9.reuse, RZ, PT ;  /* 0x000000ff0900720c */ /* 0x040fe40003f45270 */
[----:B------:R-:W-:Y:S02]  /*06c0*/  ISETP.NE.AND P1, PT, R9, RZ, PT ;  /* 0x000000ff0900720c */ /* 0x000fe40003f25270 */
[----:B------:R-:W-:Y:S01]  /*06d0*/  LOP3.LUT R7, R3, 0x7fffff, RZ, 0xc0, !PT ;  /* 0x007fffff03077812 */ /* 0x000fe200078ec0ff */
[----:B------:R-:W-:Y:S01]  /*06e0*/  FFMA.RP R3, R12, R8, R13 ;  /* 0x000000080c037223 */ /* 0x000fe2000000800d */
[----:B------:R-:W-:Y:S02]  /*06f0*/  VIADD R8, R9, 0x20 ;  /* 0x0000002009087836 */ /* 0x000fe40000000000 */
[----:B------:R-:W-:Y:S01]  /*0700*/  LOP3.LUT R7, R7, 0x800000, RZ, 0xfc, !PT ;  /* 0x0080000007077812 */ /* 0x000fe200078efcff */
[----:B------:R-:W-:Y:S01]  /*0710*/  IMAD.MOV R9, RZ, RZ, -R9 ;  /* 0x000000ffff097224 */ /* 0x000fe200078e0a09 */
[----:B------:R-:W-:-:S02]  /*0720*/  FSETP.NEU.FTZ.AND P0, PT, R3, R6, PT ;  /* 0x000000060300720b */ /* 0x000fc40003f1d000 */
[----:B------:R-:W-:Y:S02]  /*0730*/  SHF.L.U32 R8, R7, R8, RZ ;  /* 0x0000000807087219 */ /* 0x000fe400000006ff */
[----:B------:R-:W-:Y:S02]  /*0740*/  SEL R6, R9, RZ, P2 ;  /* 0x000000ff09067207 */ /* 0x000fe40001000000 */
[----:B------:R-:W-:Y:S02]  /*0750*/  ISETP.NE.AND P1, PT, R8, RZ, P1 ;  /* 0x000000ff0800720c */ /* 0x000fe40000f25270 */
[----:B------:R-:W-:Y:S02]  /*0760*/  SHF.R.U32.HI R6, RZ, R6, R7 ;  /* 0x00000006ff067219 */ /* 0x000fe40000011607 */
[----:B------:R-:W-:Y:S02]  /*0770*/  PLOP3.LUT P0, PT, P0, P1, PT, 0xf8, 0x8f ;  /* 0x00000000008f781c */ /* 0x000fe40000703f70 */
[----:B------:R-:W-:-:S02]  /*0780*/  SHF.R.U32.HI R8, RZ, 0x1, R6 ;  /* 0x00000001ff087819 */ /* 0x000fc40000011606 */
[----:B------:R-:W-:-:S04]  /*0790*/  SEL R3, RZ, 0x1, !P0 ;  /* 0x00000001ff037807 */ /* 0x000fc80004000000 */
[----:B------:R-:W-:-:S04]  /*07a0*/  LOP3.LUT R3, R3, 0x1, R8, 0xf8, !PT ;  /* 0x0000000103037812 */ /* 0x000fc800078ef808 */
[----:B------:R-:W-:-:S05]  /*07b0*/  LOP3.LUT R3, R3, R6, RZ, 0xc0, !PT ;  /* 0x0000000603037212 */ /* 0x000fca00078ec0ff */
[----:B------:R-:W-:-:S05]  /*07c0*/  IMAD.IADD R3, R8, 0x1, R3 ;  /* 0x0000000108037824 */ /* 0x000fca00078e0203 */
[----:B------:R-:W-:Y:S01]  /*07d0*/  LOP3.LUT R0, R3, R0, RZ, 0xfc, !PT ;  /* 0x0000000003007212 */ /* 0x000fe200078efcff */
[----:B------:R-:W-:Y:S06]  /*07e0*/  BRA `(.L_x_11) ;  /* 0x0000000000107947 */ /* 0x000fec0003800000 */
.L_x_10:
[----:B------:R-:W-:-:S04]  /*07f0*/  LOP3.LUT R0, R0, 0x80000000, RZ, 0xc0, !PT ;  /* 0x8000000000007812 */ /* 0x000fc800078ec0ff */
[----:B------:R-:W-:Y:S01]  /*0800*/  LOP3.LUT R0, R0, 0x7f800000, RZ, 0xfc, !PT ;  /* 0x7f80000000007812 */ /* 0x000fe200078efcff */
[----:B------:R-:W-:Y:S06]  /*0810*/  BRA `(.L_x_11) ;  /* 0x0000000000047947 */ /* 0x000fec0003800000 */
.L_x_9:
[----:B------:R-:W-:-:S07]  /*0820*/  IMAD R0, R7, 0x800000, R0 ;  /* 0x0080000007007824 */ /* 0x000fce00078e0200 */
.L_x_11:
[----:B------:R-:W-:Y:S05]  /*0830*/  BSYNC.RECONVERGENT B2 ;  /* 0x0000000000027941 */ /* 0x000fea0003800200 */
.L_x_8:
[----:B------:R-:W-:Y:S05]  /*0840*/  BRA `(.L_x_12) ;  /* 0x0000000000207947 */ /* 0x000fea0003800000 */
.L_x_7:
[----:B------:R-:W-:-:S04]  /*0850*/  LOP3.LUT R0, R9, 0x80000000, R8, 0x48, !PT ;  /* 0x8000000009007812 */ /* 0x000fc800078e4808 */
[----:B------:R-:W-:Y:S01]  /*0860*/  LOP3.LUT R0, R0, 0x7f800000, RZ, 0xfc, !PT ;  /* 0x7f80000000007812 */ /* 0x000fe200078efcff */
[----:B------:R-:W-:Y:S06]  /*0870*/  BRA `(.L_x_12) ;  /* 0x0000000000147947 */ /* 0x000fec0003800000 */
.L_x_6:
[----:B------:R-:W-:Y:S01]  /*0880*/  LOP3.LUT R0, R9, 0x80000000, R8, 0x48, !PT ;  /* 0x8000000009007812 */ /* 0x000fe200078e4808 */
[----:B------:R-:W-:Y:S06]  /*0890*/  BRA `(.L_x_12) ;  /* 0x00000000000c7947 */ /* 0x000fec0003800000 */
.L_x_5:
[----:B------:R-:W0:Y:S01]  /*08a0*/  MUFU.RSQ R0, -QNAN ;  /* 0xffc0000000007908 */ /* 0x000e220000001400 */
[----:B------:R-:W-:Y:S05]  /*08b0*/  BRA `(.L_x_12) ;  /* 0x0000000000047947 */ /* 0x000fea0003800000 */
.L_x_4:
[----:B------:R-:W-:-:S07]  /*08c0*/  FADD.FTZ R0, R0, R3 ;  /* 0x0000000300007221 */ /* 0x000fce0000010000 */
.L_x_12:
[----:B------:R-:W-:Y:S05]  /*08d0*/  BSYNC.RECONVERGENT B1 ;  /* 0x0000000000017941 */ /* 0x000fea0003800200 */
.L_x_2:
[----:B------:R-:W-:-:S04]  /*08e0*/  IMAD.MOV.U32 R3, RZ, RZ, 0x0 ;  /* 0x00000000ff037424 */ /* 0x000fc800078e00ff */
[----:B0-----:R-:W-:Y:S05]  /*08f0*/  RET.REL.NODEC R2 `(_Z17embedding_dropoutPfPKffiii) ;  /* 0xfffffff402c07950 */ /* 0x001fea0003c3ffff */
.L_x_13:
[----:B------:R-:W-:-:S00]  /*0900*/  BRA `(.L_x_13) ;  /* 0xfffffffc00fc7947 */ /* 0x000fc0000383ffff */
[----:B------:R-:W-:-:S00]  /*0910*/  NOP ;  /* 0x0000000000007918 */ /* 0x000fc00000000000 */
        /* <DEDUP_REMOVED lines=14> */
.L_x_55:


//--------------------- .text._Z23cached_embedding_lookupPKfPKiPfPiiiii --------------------------
	.section	.text._Z23cached_embedding_lookupPKfPKiPfPiiiii,"ax",@progbits
	.align	128
        .global         _Z23cached_embedding_lookupPKfPKiPfPiiiii
        .type           _Z23cached_embedding_lookupPKfPKiPfPiiiii,@function
        .size           _Z23cached_embedding_lookupPKfPKiPfPiiiii,(.L_x_58 - _Z23cached_embedding_lookupPKfPKiPfPiiiii)
        .other          _Z23cached_embedding_lookupPKfPKiPfPiiiii,@"STO_CUDA_ENTRY STV_DEFAULT"
_Z23cached_embedding_lookupPKfPKiPfPiiiii:
.text._Z23cached_embedding_lookupPKfPKiPfPiiiii:
[----:B------:R-:W-:Y:S01]  /*0000*/  LDC R1, c[0x0][0x37c] ;  /* 0x0000df00ff017b82 */ /* 0x000fe20000000800 */
[----:B------:R-:W0:Y:S07]  /*0010*/  S2R R0, SR_CTAID.X ;  /* 0x0000000000007919 */ /* 0x000e2e0000002500 */
[----:B------:R-:W0:Y:S01]  /*0020*/  LDC.64 R4, c[0x0][0x3a0] ;  /* 0x0000e800ff047b82 */ /* 0x000e220000000a00 */
[----:B------:R-:W1:Y:S01]  /*0030*/  LDCU UR8, c[0x0][0x3ac] ;  /* 0x00007580ff0877ac */ /* 0x000e620008000800 */
[----:B------:R-:W1:Y:S06]  /*0040*/  S2R R6, SR_TID.X ;  /* 0x0000000000067919 */ /* 0x000e6c0000002100 */
[----:B------:R-:W2:Y:S01]  /*0050*/  S2UR UR6, SR_CTAID.Y ;  /* 0x00000000000679c3 */ /* 0x000ea20000002600 */
[----:B0-----:R-:W-:-:S04]  /*0060*/  ISETP.GE.AND P0, PT, R0, R5, PT ;  /* 0x000000050000720c */ /* 0x001fc80003f06270 */
[----:B--2---:R-:W-:-:S04]  /*0070*/  ISETP.LE.OR P0, PT, R4, UR6, P0 ;  /* 0x0000000604007c0c */ /* 0x004fc80008703670 */
[----:B-1----:R-:W-:-:S13]  /*0080*/  ISETP.GE.OR P0, PT, R6, UR8, P0 ;  /* 0x0000000806007c0c */ /* 0x002fda0008706670 */
[----:B------:R-:W-:Y:S05]  /*0090*/  @P0 EXIT ;  /* 0x000000000000094d */ /* 0x000fea0003800000 */
[----:B------:R-:W0:Y:S01]  /*00a0*/  LDC.64 R2, c[0x0][0x388] ;  /* 0x0000e200ff027b82 */ /* 0x000e220000000a00 */
[----:B------:R-:W1:Y:S01]  /*00b0*/  LDCU.64 UR4, c[0x0][0x358] ;  /* 0x00006b00ff0477ac */ /* 0x000e620008000a00 */
[----:B------:R-:W-:Y:S01]  /*00c0*/  IMAD R7, R5, UR6, R0 ;  /* 0x0000000605077c24 */ /* 0x000fe2000f8e0200 */
[----:B------:R-:W2:Y:S03]  /*00d0*/  LDCU UR7, c[0x0][0x3a8] ;  /* 0x00007500ff0777ac */ /* 0x000ea60008000800 */
[----:B0-----:R-:W-:-:S06]  /*00e0*/  IMAD.WIDE.U32 R2, R7, 0x4, R2 ;  /* 0x0000000407027825 */ /* 0x001fcc00078e0002 */
[----:B-1----:R-:W2:Y:S02]  /*00f0*/  LDG.E R2, desc[UR4][R2.64] ;  /* 0x0000000402027981 */ /* 0x002ea4000c1e1900 */
[----:B--2---:R-:W-:-:S04]  /*0100*/  ISETP.GE.AND P0, PT, R2, UR7, PT ;  /* 0x0000000702007c0c */ /* 0x004fc8000bf06270 */
[----:B------:R-:W-:-:S13]  /*0110*/  ISETP.LT.OR P0, PT, R2, RZ, P0 ;  /* 0x000000ff0200720c */ /* 0x000fda0000701670 */
[----:B------:R-:W-:Y:S05]  /*0120*/  @P0 EXIT ;  /* 0x000000000000094d */ /* 0x000fea0003800000 */
[----:B------:R-:W0:Y:S01]  /*0130*/  LDC.64 R4, c[0x0][0x380] ;  /* 0x0000e000ff047b82 */ /* 0x000e220000000a00 */
[C---:B------:R-:W-:Y:S01]  /*0140*/  ISETP.GT.U32.AND P0, PT, R2.reuse, 0x3e7, PT ;  /* 0x000003e70200780c */ /* 0x040fe20003f04070 */
[----:B------:R-:W-:Y:S01]  /*0150*/  IMAD R3, R2, UR8, R6 ;  /* 0x0000000802037c24 */ /* 0x000fe2000f8e0206 */
[----:B------:R-:W-:Y:S02]  /*0160*/  BSSY.RECONVERGENT B0, `(.L_x_14) ;  /* 0x000000c000007945 */ /* 0x000fe40003800200 */
[----:B------:R-:W-:Y:S01]  /*0170*/  ISETP.NE.OR P0, PT, R6, RZ, P0 ;  /* 0x000000ff0600720c */ /* 0x000fe20000705670 */
[----:B0-----:R-:W-:-:S12]  /*0180*/  IMAD.WIDE.U32 R4, R3, 0x4, R4 ;  /* 0x0000000403047825 */ /* 0x001fd800078e0004 */
[----:B------:R-:W-:Y:S05]  /*0190*/  @P0 BRA `(.L_x_15) ;  /* 0x0000000000200947 */ /* 0x000fea0003800000 */
[----:B------:R-:W0:Y:S01]  /*01a0*/  S2R R0, SR_LANEID ;  /* 0x0000000000007919 */ /* 0x000e220000000000 */
[----:B------:R-:W1:Y:S01]  /*01b0*/  LDC.64 R2, c[0x0][0x398] ;  /* 0x0000e600ff027b82 */ /* 0x000e620000000a00 */
[----:B------:R-:W-:Y:S02]  /*01c0*/  VOTEU.ANY UR6, UPT, PT ;  /* 0x0000000000067886 */ /* 0x000fe400038e0100 */
[----:B------:R-:W-:Y:S02]  /*01d0*/  UFLO.U32 UR7, UR6 ;  /* 0x00000006000772bd */ /* 0x000fe400080e0000 */
[----:B------:R-:W2:Y:S01]  /*01e0*/  POPC R9, UR6 ;  /* 0x0000000600097d09 */ /* 0x000ea20008000000 */
[----:B-1----:R-:W-:-:S03]  /*01f0*/  IMAD.WIDE.U32 R2, R7, 0x4, R2 ;  /* 0x0000000407027825 */ /* 0x002fc600078e0002 */
[----:B0-----:R-:W-:-:S13]  /*0200*/  ISETP.EQ.U32.AND P0, PT, R0, UR7, PT ;  /* 0x0000000700007c0c */ /* 0x001fda000bf02070 */
[----:B--2---:R0:W-:Y:S02]  /*0210*/  @P0 REDG.E.ADD.STRONG.GPU desc[UR4][R2.64], R9 ;  /* 0x000000090200098e */ /* 0x0041e4000c12e104 */
.L_x_15:
[----:B------:R-:W-:Y:S05]  /*0220*/  BSYNC.RECONVERGENT B0 ;  /* 0x0000000000007941 */ /* 0x000fea0003800200 */
.L_x_14:
[----:B------:R-:W2:Y:S01]  /*0230*/  LDG.E R5, desc[UR4][R4.64] ;  /* 0x0000000404057981 */ /* 0x000ea2000c1e1900 */
[----:B0-----:R-:W0:Y:S01]  /*0240*/  LDC.64 R2, c[0x0][0x390] ;  /* 0x0000e400ff027b82 */ /* 0x001e220000000a00 */
[----:B------:R-:W-:-:S04]  /*0250*/  IMAD R7, R7, UR8, R6 ;  /* 0x0000000807077c24 */ /* 0x000fc8000f8e0206 */
[----:B0-----:R-:W-:-:S05]  /*0260*/  IMAD.WIDE.U32 R2, R7, 0x4, R2 ;  /* 0x0000000407027825 */ /* 0x001fca00078e0002 */
[----:B--2---:R-:W-:Y:S01]  /*0270*/  STG.E desc[UR4][R2.64], R5 ;  /* 0x0000000502007986 */ /* 0x004fe2000c101904 */
[----:B------:R-:W-:Y:S05]  /*0280*/  EXIT ;  /* 0x000000000000794d */ /* 0x000fea0003800000 */
.L_x_16:
        /* <DEDUP_REMOVED lines=15> */
.L_x_58:


//--------------------- .text._Z29multilingual_embedding_lookupPKfS0_PKiS2_Pfiiiii --------------------------
	.section	.text._Z29multilingual_embedding_lookupPKfS0_PKiS2_Pfiiiii,"ax",@progbits
	.align	128
        .global         _Z29multilingual_embedding_lookupPKfS0_PKiS2_Pfiiiii
        .type           _Z29multilingual_embedding_lookupPKfS0_PKiS2_Pfiiiii,@function
        .size           _Z29multilingual_embedding_lookupPKfS0_PKiS2_Pfiiiii,(.L_x_59 - _Z29multilingual_embedding_lookupPKfS0_PKiS2_Pfiiiii)
        .other          _Z29multilingual_embedding_lookupPKfS0_PKiS2_Pfiiiii,@"STO_CUDA_ENTRY STV_DEFAULT"
_Z29multilingual_embedding_lookupPKfS0_PKiS2_Pfiiiii:
.text._Z29multilingual_embedding_lookupPKfS0_PKiS2_Pfiiiii:
[----:B------:R-:W-:Y:S01]  /*0000*/  LDC R1, c[0x0][0x37c] ;  /* 0x0000df00ff017b82 */ /* 0x000fe20000000800 */
[----:B------:R-:W0:Y:S07]  /*0010*/  S2R R6, SR_CTAID.X ;  /* 0x0000000000067919 */ /* 0x000e2e0000002500 */
[----:B------:R-:W0:Y:S01]  /*0020*/  LDC.64 R10, c[0x0][0x3a8] ;  /* 0x0000ea00ff0a7b82 */ /* 0x000e220000000a00 */
[----:B------:R-:W1:Y:S01]  /*0030*/  LDCU UR6, c[0x0][0x3b4] ;  /* 0x00007680ff0677ac */ /* 0x000e620008000800 */
[----:B------:R-:W2:Y:S01]  /*0040*/  S2R R7, SR_CTAID.Y ;  /* 0x0000000000077919 */ /* 0x000ea20000002600 */
[----:B------:R-:W1:Y:S01]  /*0050*/  S2R R0, SR_TID.X ;  /* 0x0000000000007919 */ /* 0x000e620000002100 */
[----:B0-----:R-:W-:-:S04]  /*0060*/  ISETP.GE.AND P0, PT, R6, R11, PT ;  /* 0x0000000b0600720c */ /* 0x001fc80003f06270 */
[----:B--2---:R-:W-:-:S04]  /*0070*/  ISETP.GE.OR P0, PT, R7, R10, P0 ;  /* 0x0000000a0700720c */ /* 0x004fc80000706670 */
[----:B-1----:R-:W-:-:S13]  /*0080*/  ISETP.GE.OR P0, PT, R0, UR6, P0 ;  /* 0x0000000600007c0c */ /* 0x002fda0008706670 */
[----:B------:R-:W-:Y:S05]  /*0090*/  @P0 EXIT ;  /* 0x000000000000094d */ /* 0x000fea0003800000 */
[----:B------:R-:W0:Y:S01]  /*00a0*/  LDC.64 R4, c[0x0][0x398] ;  /* 0x0000e600ff047b82 */ /* 0x000e220000000a00 */
[----:B------:R-:W1:Y:S01]  /*00b0*/  LDCU.64 UR4, c[0x0][0x358] ;  /* 0x00006b00ff0477ac */ /* 0x000e620008000a00 */
[C---:B------:R-:W-:Y:S01]  /*00c0*/  IMAD R11, R7.reuse, R11, R6 ;  /* 0x0000000b070b7224 */ /* 0x040fe200078e0206 */
[----:B------:R-:W2:Y:S05]  /*00d0*/  LDCU UR8, c[0x0][0x3b8] ;  /* 0x00007700ff0877ac */ /* 0x000eaa0008000800 */
[----:B------:R-:W3:Y:S01]  /*00e0*/  LDC.64 R2, c[0x0][0x390] ;  /* 0x0000e400ff027b82 */ /* 0x000ee20000000a00 */
[----:B------:R-:W4:Y:S01]  /*00f0*/  LDCU UR7, c[0x0][0x3b0] ;  /* 0x00007600ff0777ac */ /* 0x000f220008000800 */
[----:B0-----:R-:W-:-:S06]  /*0100*/  IMAD.WIDE.U32 R4, R7, 0x4, R4 ;  /* 0x0000000407047825 */ /* 0x001fcc00078e0004 */
[----:B-1----:R-:W2:Y:S01]  /*0110*/  LDG.E R5, desc[UR4][R4.64] ;  /* 0x0000000404057981 */ /* 0x002ea2000c1e1900 */
[----:B---3--:R-:W-:-:S06]  /*0120*/  IMAD.WIDE.U32 R2, R11, 0x4, R2 ;  /* 0x000000040b027825 */ /* 0x008fcc00078e0002 */
[----:B------:R-:W4:Y:S01]  /*0130*/  LDG.E R3, desc[UR4][R2.64] ;  /* 0x0000000402037981 */ /* 0x000f22000c1e1900 */
[----:B--2---:R-:W-:-:S04]  /*0140*/  ISETP.GE.AND P0, PT, R5, UR8, PT ;  /* 0x0000000805007c0c */ /* 0x004fc8000bf06270 */
[----:B------:R-:W-:Y:S02]  /*0150*/  ISETP.LT.OR P0, PT, R5, RZ, P0 ;  /* 0x000000ff0500720c */ /* 0x000fe40000701670 */
[----:B----4-:R-:W-:-:S04]  /*0160*/  ISETP.GE.AND P1, PT, R3, UR7, PT ;  /* 0x0000000703007c0c */ /* 0x010fc8000bf26270 */
[----:B------:R-:W-:-:S07]  /*0170*/  ISETP.LT.OR P1, PT, R3, RZ, P1 ;  /* 0x000000ff0300720c */ /* 0x000fce0000f21670 */
[----:B------:R-:W0:Y:S08]  /*0180*/  @!P0 LDC.64 R8, c[0x0][0x388] ;  /* 0x0000e200ff088b82 */ /* 0x000e300000000a00 */
[----:B------:R-:W1:Y:S01]  /*0190*/  @!P1 LDC.64 R6, c[0x0][0x380] ;  /* 0x0000e000ff069b82 */ /* 0x000e620000000a00 */
[--C-:B------:R-:W-:Y:S02]  /*01a0*/  @!P0 IMAD R15, R5, UR6, R0.reuse ;  /* 0x00000006050f8c24 */ /* 0x100fe4000f8e0200 */
[----:B------:R-:W-:-:S02]  /*01b0*/  @!P1 IMAD R13, R3, UR6, R0 ;  /* 0x00000006030d9c24 */ /* 0x000fc4000f8e0200 */
[----:B0-----:R-:W-:-:S04]  /*01c0*/  @!P0 IMAD.WIDE.U32 R4, R15, 0x4, R8 ;  /* 0x000000040f048825 */ /* 0x001fc800078e0008 */
[----:B------:R-:W-:Y:S01]  /*01d0*/  HFMA2 R9, -RZ, RZ, 1.875, 0 ;  /* 0x3f800000ff097431 */ /* 0x000fe200000001ff */
[----:B------:R-:W-:Y:S01]  /*01e0*/  MOV R8, RZ ;  /* 0x000000ff00087202 */ /* 0x000fe20000000f00 */
[----:B-1----:R-:W-:Y:S02]  /*01f0*/  @!P1 IMAD.WIDE.U32 R2, R13, 0x4, R6 ;  /* 0x000000040d029825 */ /* 0x002fe400078e0006 */
[----:B------:R-:W0:Y:S02]  /*0200*/  LDC.64 R6, c[0x0][0x3a0] ;  /* 0x0000e800ff067b82 */ /* 0x000e240000000a00 */
[----:B------:R-:W2:Y:S04]  /*0210*/  @!P0 LDG.E R9, desc[UR4][R4.64] ;  /* 0x0000000404098981 */ /* 0x000ea8000c1e1900 */
[----:B------:R-:W2:Y:S01]  /*0220*/  @!P1 LDG.E R8, desc[UR4][R2.64] ;  /* 0x0000000402089981 */ /* 0x000ea2000c1e1900 */
[----:B------:R-:W-:-:S04]  /*0230*/  IMAD R11, R11, UR6, R0 ;  /* 0x000000060b0b7c24 */ /* 0x000fc8000f8e0200 */
[----:B0-----:R-:W-:-:S04]  /*0240*/  IMAD.WIDE.U32 R6, R11, 0x4, R6 ;  /* 0x000000040b067825 */ /* 0x001fc800078e0006 */
[----:B--2---:R-:W-:-:S05]  /*0250*/  FMUL R9, R9, R8 ;  /* 0x0000000809097220 */ /* 0x004fca0000400000 */
[----:B------:R-:W-:Y:S01]  /*0260*/  STG.E desc[UR4][R6.64], R9 ;  /* 0x0000000906007986 */ /* 0x000fe2000c101904 */
[----:B------:R-:W-:Y:S05]  /*0270*/  EXIT ;  /* 0x000000000000794d */ /* 0x000fea0003800000 */
.L_x_17:
        /* <DEDUP_REMOVED lines=16> */
.L_x_59:


//--------------------- .text._Z24subword_embedding_lookupPKfPKiS2_Pfiiii --------------------------
	.section	.text._Z24subword_embedding_lookupPKfPKiS2_Pfiiii,"ax",@progbits
	.align	128
        .global         _Z24subword_embedding_lookupPKfPKiS2_Pfiiii
        .type           _Z24subword_embedding_lookupPKfPKiS2_Pfiiii,@function
        .size           _Z24subword_embedding_lookupPKfPKiS2_Pfiiii,(.L_x_60 - _Z24subword_embedding_lookupPKfPKiS2_Pfiiii)
        .other          _Z24subword_embedding_lookupPKfPKiS2_Pfiiii,@"STO_CUDA_ENTRY STV_DEFAULT"
_Z24subword_embedding_lookupPKfPKiS2_Pfiiii:
.text._Z24subword_embedding_lookupPKfPKiS2_Pfiiii:
[----:B------:R-:W-:Y:S01]  /*0000*/  LDC R1, c[0x0][0x37c] ;  /* 0x0000df00ff017b82 */ /* 0x000fe20000000800 */
[----:B------:R-:W0:Y:S07]  /*0010*/  S2R R6, SR_CTAID.Y ;  /* 0x0000000000067919 */ /* 0x000e2e0000002600 */
[----:B------:R-:W1:Y:S01]  /*0020*/  S2UR UR6, SR_CTAID.X ;  /* 0x00000000000679c3 */ /* 0x000e620000002500 */
[----:B------:R-:W2:Y:S01]  /*0030*/  LDCU UR7, c[0x0][0x3ac] ;  /* 0x00007580ff0777ac */ /* 0x000ea20008000800 */
[----:B------:R-:W2:Y:S06]  /*0040*/  S2R R9, SR_TID.X ;  /* 0x0000000000097919 */ /* 0x000eac0000002100 */
[----:B------:R-:W1:Y:S02]  /*0050*/  LDC.64 R10, c[0x0][0x3a0] ;  /* 0x0000e800ff0a7b82 */ /* 0x000e640000000a00 */
[----:B-1----:R-:W-:-:S04]  /*0060*/  ISETP.LE.AND P0, PT, R11, UR6, PT ;  /* 0x000000060b007c0c */ /* 0x002fc8000bf03270 */
[----:B0-----:R-:W-:-:S04]  /*0070*/  ISETP.GE.OR P0, PT, R6, R10, P0 ;  /* 0x0000000a0600720c */ /* 0x001fc80000706670 */
[----:B--2---:R-:W-:-:S13]  /*0080*/  ISETP.GE.OR P0, PT, R9, UR7, P0 ;  /* 0x0000000709007c0c */ /* 0x004fda0008706670 */
[----:B------:R-:W-:Y:S05]  /*0090*/  @P0 EXIT ;  /* 0x000000000000094d */ /* 0x000fea0003800000 */
[----:B------:R-:W0:Y:S01]  /*00a0*/  LDC.64 R2, c[0x0][0x390] ;  /* 0x0000e400ff027b82 */ /* 0x000e220000000a00 */
[----:B------:R-:W1:Y:S01]  /*00b0*/  LDCU.64 UR4, c[0x0][0x358] ;  /* 0x00006b00ff0477ac */ /* 0x000e620008000a00 */
[----:B0-----:R-:W-:-:S06]  /*00c0*/  IMAD.WIDE.U32 R2, R6, 0x4, R2 ;  /* 0x0000000406027825 */ /* 0x001fcc00078e0002 */
[----:B-1----:R-:W2:Y:S02]  /*00d0*/  LDG.E R2, desc[UR4][R2.64] ;  /* 0x0000000402027981 */ /* 0x002ea4000c1e1900 */
[----:B--2---:R-:W-:-:S13]  /*00e0*/  ISETP.LE.AND P0, PT, R2, UR6, PT ;  /* 0x0000000602007c0c */ /* 0x004fda000bf03270 */
[----:B------:R-:W0:Y:S01]  /*00f0*/  @P0 LDC.64 R4, c[0x0][0x398] ;  /* 0x0000e600ff040b82 */ /* 0x000e220000000a00 */
[----:B------:R-:W-:-:S04]  /*0100*/  @P0 IMAD R0, R6, R11, UR6 ;  /* 0x0000000606000e24 */ /* 0x000fc8000f8e020b */
[----:B------:R-:W-:-:S04]  /*0110*/  @P0 IMAD R7, R0, UR7, R9 ;  /* 0x0000000700070c24 */ /* 0x000fc8000f8e0209 */
[----:B0-----:R-:W-:-:S05]  /*0120*/  @P0 IMAD.WIDE.U32 R4, R7, 0x4, R4 ;  /* 0x0000000407040825 */ /* 0x001fca00078e0004 */
[----:B------:R0:W-:Y:S01]  /*0130*/  @P0 STG.E desc[UR4][R4.64], RZ ;  /* 0x000000ff04000986 */ /* 0x0001e2000c101904 */
[----:B------:R-:W-:Y:S05]  /*0140*/  @P0 EXIT ;  /* 0x000000000000094d */ /* 0x000fea0003800000 */
[----:B------:R-:W1:Y:S01]  /*0150*/  LDC.64 R2, c[0x0][0x388] ;  /* 0x0000e200ff027b82 */ /* 0x000e620000000a00 */
[----:B------:R-:W-:Y:S01]  /*0160*/  IMAD R6, R6, R11, UR6 ;  /* 0x0000000606067e24 */ /* 0x000fe2000f8e020b */
[----:B------:R-:W2:Y:S03]  /*0170*/  LDCU UR8, c[0x0][0x3a8] ;  /* 0x00007500ff0877ac */ /* 0x000ea60008000800 */
[----:B-1----:R-:W-:-:S05]  /*0180*/  IMAD.WIDE.U32 R2, R6, 0x4, R2 ;  /* 0x0000000406027825 */ /* 0x002fca00078e0002 */
[----:B------:R-:W2:Y:S02]  /*0190*/  LDG.E R0, desc[UR4][R2.64] ;  /* 0x0000000402007981 */ /* 0x000ea4000c1e1900 */
[----:B--2---:R-:W-:-:S04]  /*01a0*/  ISETP.GE.AND P0, PT, R0, UR8, PT ;  /* 0x0000000800007c0c */ /* 0x004fc8000bf06270 */
[----:B------:R-:W-:-:S13]  /*01b0*/  ISETP.LT.OR P0, PT, R0, RZ, P0 ;  /* 0x000000ff0000720c */ /* 0x000fda0000701670 */
[----:B------:R-:W-:Y:S05]  /*01c0*/  @P0 EXIT ;  /* 0x000000000000094d */ /* 0x000fea0003800000 */
[----:B------:R-:W1:Y:S01]  /*01d0*/  LDC.64 R2, c[0x0][0x380] ;  /* 0x0000e000ff027b82 */ /* 0x000e620000000a00 */
[----:B0-----:R-:W-:-:S04]  /*01e0*/  IMAD R5, R0, UR7, R9 ;  /* 0x0000000700057c24 */ /* 0x001fc8000f8e0209 */
[----:B-1----:R-:W-:-:S03]  /*01f0*/  IMAD.WIDE.U32 R2, R5, 0x4, R2 ;  /* 0x0000000405027825 */ /* 0x002fc600078e0002 */
[----:B------:R-:W0:Y:S03]  /*0200*/  LDC.64 R4, c[0x0][0x398] ;  /* 0x0000e600ff047b82 */ /* 0x000e260000000a00 */
[----:B------:R-:W2:Y:S01]  /*0210*/  LDG.E R3, desc[UR4][R2.64] ;  /* 0x0000000402037981 */ /* 0x000ea2000c1e1900 */
[----:B------:R-:W-:-:S04]  /*0220*/  IMAD R9, R6, UR7, R9 ;  /* 0x0000000706097c24 */ /* 0x000fc8000f8e0209 */
[----:B0-----:R-:W-:-:S05]  /*0230*/  IMAD.WIDE.U32 R4, R9, 0x4, R4 ;  /* 0x0000000409047825 */ /* 0x001fca00078e0004 */
[----:B--2---:R-:W-:Y:S01]  /*0240*/  STG.E desc[UR4][R4.64], R3 ;  /* 0x0000000304007986 */ /* 0x004fe2000c101904 */
[----:B------:R-:W-:Y:S05]  /*0250*/  EXIT ;  /* 0x000000000000794d */ /* 0x000fea0003800000 */
.L_x_18:
        /* <DEDUP_REMOVED lines=10> */
.L_x_60:


//--------------------- .text._Z29generate_sinusoidal_positionsPfii --------------------------
	.section	.text._Z29generate_sinusoidal_positionsPfii,"ax",@progbits
	.align	128
        .global         _Z29generate_sinusoidal_positionsPfii
        .type           _Z29generate_sinusoidal_positionsPfii,@function
        .size           _Z29generate_sinusoidal_positionsPfii,(.L_x_56 - _Z29generate_sinusoidal_positionsPfii)
        .other          _Z29generate_sinusoidal_positionsPfii,@"STO_CUDA_ENTRY STV_DEFAULT"
_Z29generate_sinusoidal_positionsPfii:
.text._Z29generate_sinusoidal_positionsPfii:
[----:B------:R-:W0:Y:S01]  /*0000*/  LDC R1, c[0x0][0x37c] ;  /* 0x0000df00ff017b82 */ /* 0x000e220000000800 */
[----:B------:R-:W1:Y:S07]  /*0010*/  S2R R0, SR_TID.X ;  /* 0x0000000000007919 */ /* 0x000e6e0000002100 */
[----:B------:R-:W1:Y:S01]  /*0020*/  LDC.64 R2, c[0x0][0x388] ;  /* 0x0000e200ff027b82 */ /* 0x000e620000000a00 */
[----:B0-----:R-:W-:-:S07]  /*0030*/  VIADD R1, R1, 0xffffffe0 ;  /* 0xffffffe001017836 */ /* 0x001fce0000000000 */
[----:B------:R-:W0:Y:S01]  /*0040*/  S2UR UR6, SR_CTAID.X ;  /* 0x00000000000679c3 */ /* 0x000e220000002500 */
[----:B-1----:R-:W-:-:S04]  /*0050*/  ISETP.GE.AND P0, PT, R0, R3, PT ;  /* 0x000000030000720c */ /* 0x002fc80003f06270 */
[----:B0-----:R-:W-:-:S13]  /*0060*/  ISETP.LE.OR P0, PT, R2, UR6, P0 ;  /* 0x0000000602007c0c */ /* 0x001fda0008703670 */
[----:B------:R-:W-:Y:S05]  /*0070*/  @P0 EXIT ;  /* 0x000000000000094d */ /* 0x000fea0003800000 */
[----:B------:R-:W-:Y:S01]  /*0080*/  LOP3.LUT R2, R0, 0x1, RZ, 0xc0, !PT ;  /* 0x0000000100027812 */ /* 0x000fe200078ec0ff */
[----:B------:R-:W0:Y:S01]  /*0090*/  LDCU.64 UR8, c[0x0][0x358] ;  /* 0x00006b00ff0877ac */ /* 0x000e220008000a00 */
[----:B------:R-:W-:Y:S02]  /*00a0*/  IMAD R5, R3, UR6, R0 ;  /* 0x0000000603057c24 */ /* 0x000fe4000f8e0200 */
[----:B------:R-:W-:-:S13]  /*00b0*/  ISETP.NE.U32.AND P0, PT, R2, 0x1, PT ;  /* 0x000000010200780c */ /* 0x000fda0003f05070 */
[----:B------:R-:W-:Y:S05]  /*00c0*/  @!P0 BRA `(.L_x_19) ;  /* 0x00000008006c8947 */ /* 0x000fea0003800000 */
[----:B------:R-:W-:Y:S01]  /*00d0*/  I2FP.F32.U32 R3, R3 ;  /* 0x0000000300037245 */ /* 0x000fe20000201000 */
[----:B------:R-:W-:Y:S01]  /*00e0*/  BSSY.RECONVERGENT B0, `(.L_x_20) ;  /* 0x000000d000007945 */ /* 0x000fe20003800200 */
[----:B------:R-:W-:Y:S02]  /*00f0*/  I2FP.F32.U32 R0, R0 ;  /* 0x0000000000007245 */ /* 0x000fe40000201000 */
[----:B------:R-:W1:Y:S08]  /*0100*/  MUFU.RCP R2, R3 ;  /* 0x0000000300027308 */ /* 0x000e700000001000 */
[----:B------:R-:W2:Y:S01]  /*0110*/  FCHK P0, R0, R3 ;  /* 0x0000000300007302 */ /* 0x000ea20000000000 */
[----:B-1----:R-:W-:-:S04]  /*0120*/  FFMA R7, -R3, R2, 1 ;  /* 0x3f80000003077423 */ /* 0x002fc80000000102 */
[----:B------:R-:W-:-:S04]  /*0130*/  FFMA R7, R2, R7, R2 ;  /* 0x0000000702077223 */ /* 0x000fc80000000002 */
[----:B------:R-:W-:-:S04]  /*0140*/  FFMA R2, R0, R7, RZ ;  /* 0x0000000700027223 */ /* 0x000fc800000000ff */
[----:B------:R-:W-:-:S04]  /*0150*/  FFMA R4, -R3, R2, R0 ;  /* 0x0000000203047223 */ /* 0x000fc80000000100 */
[----:B------:R-:W-:Y:S01]  /*0160*/  FFMA R2, R7, R4, R2 ;  /* 0x0000000407027223 */ /* 0x000fe20000000002 */
[----:B--2---:R-:W-:Y:S06]  /*0170*/  @!P0 BRA `(.L_x_21) ;  /* 0x00000000000c8947 */ /* 0x004fec0003800000 */
[----:B------:R-:W-:-:S07]  /*0180*/  MOV R2, 0x1a0 ;  /* 0x000001a000027802 */ /* 0x000fce0000000f00 */
[----:B0-----:R-:W-:Y:S05]  /*0190*/  CALL.REL.NOINC `($__internal_1_$__cuda_sm3x_div_rn_noftz_f32_slowpath) ;  /* 0x0000001000b87944 */ /* 0x001fea0003c00000 */
[----:B------:R-:W-:-:S07]  /*01a0*/  IMAD.MOV.U32 R2, RZ, RZ, R0 ;  /* 0x000000ffff027224 */ /* 0x000fce00078e0000 */
.L_x_21:
[----:B0-----:R-:W-:Y:S05]  /*01b0*/  BSYNC.RECONVERGENT B0 ;  /* 0x0000000000007941 */ /* 0x001fea0003800200 */
.L_x_20:
[----:B------:R-:W-:Y:S01]  /*01c0*/  FSETP.NEU.AND P0, PT, R2, RZ, PT ;  /* 0x000000ff0200720b */ /* 0x000fe20003f0d000 */
[----:B------:R-:W-:Y:S01]  /*01d0*/  BSSY.RECONVERGENT B0, `(.L_x_22) ;  /* 0x0000026000007945 */ /* 0x000fe20003800200 */
[----:B------:R-:W-:-:S11]  /*01e0*/  IMAD.MOV.U32 R3, RZ, RZ, 0x3f800000 ;  /* 0x3f800000ff037424 */ /* 0x000fd600078e00ff */
[----:B------:R-:W-:Y:S05]  /*01f0*/  @!P0 BRA `(.L_x_23) ;  /* 0x00000000008c8947 */ /* 0x000fea0003800000 */
[----:B------:R-:W-:Y:S02]  /*0200*/  HFMA2 R3, -RZ, RZ, 0.132568359375, -6360 ;  /* 0x303eee36ff037431 */ /* 0x000fe400000001ff */
[----:B------:R-:W-:Y:S01]  /*0210*/  IMAD.MOV.U32 R0, RZ, RZ, 0x3fb8aa3b ;  /* 0x3fb8aa3bff007424 */ /* 0x000fe200078e00ff */
[----:B------:R-:W-:Y:S01]  /*0220*/  FSETP.NAN.AND P2, PT, |R2|, |R2|, PT ;  /* 0x400000020200720b */ /* 0x000fe20003f48200 */
[----:B------:R-:W-:Y:S02]  /*0230*/  IMAD.MOV.U32 R7, RZ, RZ, 0x3e4b8a05 ;  /* 0x3e4b8a05ff077424 */ /* 0x000fe400078e00ff */
[----:B------:R-:W-:-:S04]  /*0240*/  FFMA R0, -R3, R0, 3.622995450314192567e-07 ;  /* 0x34c2821203007423 */ /* 0x000fc80000000100 */
[----:B------:R-:W-:-:S04]  /*0250*/  FFMA R0, R7, 1.9251366722983220825e-08, R0 ;  /* 0x32a55e3407007823 */ /* 0x000fc80000000000 */
[----:B------:R-:W-:-:S04]  /*0260*/  FFMA R0, -R3, 0.014334906823933124542, R0 ;  /* 0x3c6adcf503007823 */ /* 0x000fc80000000100 */
[----:B------:R-:W-:-:S04]  /*0270*/  FFMA R0, R7, 0.0047783022746443748474, R0 ;  /* 0x3b9c934e07007823 */ /* 0x000fc80000000000 */
[----:B------:R-:W-:-:S04]  /*0280*/  FADD R3, R0, 13.286762237548828125 ;  /* 0x4154969400037421 */ /* 0x000fc80000000000 */
[C---:B------:R-:W-:Y:S01]  /*0290*/  FMUL R4, R3.reuse, R2 ;  /* 0x0000000203047220 */ /* 0x040fe20000400000 */
[----:B------:R-:W-:-:S03]  /*02a0*/  FADD R9, R3, -13.286762237548828125 ;  /* 0xc154969403097421 */ /* 0x000fc60000000000 */
[----:B------:R-:W0:Y:S01]  /*02b0*/  FRND R7, R4 ;  /* 0x0000000400077307 */ /* 0x000e220000201000 */
[----:B------:R-:W-:Y:S01]  /*02c0*/  FADD R0, R0, -R9 ;  /* 0x8000000900007221 */ /* 0x000fe20000000000 */
[-C--:B------:R-:W-:Y:S01]  /*02d0*/  FFMA R3, R3, R2.reuse, -R4 ;  /* 0x0000000203037223 */ /* 0x080fe20000000804 */
[----:B------:R-:W-:Y:S01]  /*02e0*/  IMAD.MOV.U32 R9, RZ, RZ, 0x391fcb8e ;  /* 0x391fcb8eff097424 */ /* 0x000fe200078e00ff */
[----:B------:R-:W-:Y:S02]  /*02f0*/  FSETP.GT.AND P0, PT, |R4|, 152, PT ;  /* 0x431800000400780b */ /* 0x000fe40003f04200 */
[----:B------:R-:W-:Y:S02]  /*0300*/  FFMA R3, R0, R2, R3 ;  /* 0x0000000200037223 */ /* 0x000fe40000000003 */
[----:B------:R-:W1:Y:S01]  /*0310*/  F2I.NTZ R6, R4 ;  /* 0x0000000400067305 */ /* 0x000e620000203100 */
[----:B0-----:R-:W-:Y:S01]  /*0320*/  FADD R0, R4, -R7 ;  /* 0x8000000704007221 */ /* 0x001fe20000000000 */
[----:B------:R-:W-:-:S03]  /*0330*/  FSETP.GT.AND P1, PT, R7, RZ, PT ;  /* 0x000000ff0700720b */ /* 0x000fc60003f24000 */
[----:B------:R-:W-:-:S04]  /*0340*/  FADD R0, R0, R3 ;  /* 0x0000000300007221 */ /* 0x000fc80000000000 */
[----:B------:R-:W-:-:S04]  /*0350*/  FFMA R3, R0, R9, 0.0013391353422775864601 ;  /* 0x3aaf85ed00037423 */ /* 0x000fc80000000009 */
[----:B------:R-:W-:-:S04]  /*0360*/  FFMA R3, R0, R3, 0.0096188392490148544312 ;  /* 0x3c1d985600037423 */ /* 0x000fc80000000003 */
[----:B------:R-:W-:-:S04]  /*0370*/  FFMA R3, R0, R3, 0.055503588169813156128 ;  /* 0x3d6357bb00037423 */ /* 0x000fc80000000003 */
[----:B------:R-:W-:Y:S01]  /*0380*/  FFMA R7, R0, R3, 0.24022644758224487305 ;  /* 0x3e75fdec00077423 */ /* 0x000fe20000000003 */
[----:B------:R-:W-:Y:S02]  /*0390*/  SEL R3, RZ, 0x83000000, P1 ;  /* 0x83000000ff037807 */ /* 0x000fe40000800000 */
[----:B------:R-:W-:Y:S01]  /*03a0*/  FSETP.GEU.AND P1, PT, R4, RZ, PT ;  /* 0x000000ff0400720b */ /* 0x000fe20003f2e000 */
[----:B------:R-:W-:Y:S01]  /*03b0*/  FFMA R9, R0, R7, 0.69314718246459960938 ;  /* 0x3f31721800097423 */ /* 0x000fe20000000007 */
[----:B------:R-:W-:Y:S01]  /*03c0*/  IADD3 R7, PT, PT, R3, 0x7f000000, RZ ;  /* 0x7f00000003077810 */ /* 0x000fe20007ffe0ff */
[----:B-1----:R-:W-:Y:S01]  /*03d0*/  IMAD R6, R6, 0x800000, -R3 ;  /* 0x0080000006067824 */ /* 0x002fe200078e0a03 */
[----:B------:R-:W-:Y:S01]  /*03e0*/  FSEL R3, RZ, +INF , !P1 ;  /* 0x7f800000ff037808 */ /* 0x000fe20004800000 */
[----:B------:R-:W-:-:S04]  /*03f0*/  FFMA R0, R0, R9, 1 ;  /* 0x3f80000000007423 */ /* 0x000fc80000000009 */
[----:B------:R-:W-:-:S04]  /*0400*/  FMUL R7, R7, R0 ;  /* 0x0000000007077220 */ /* 0x000fc80000400000 */
[----:B------:R-:W-:Y:S01]  /*0410*/  @!P0 FMUL R3, R6, R7 ;  /* 0x0000000706038220 */ /* 0x000fe20000400000 */
[----:B------:R-:W-:-:S07]  /*0420*/  @P2 FADD R3, R2, 10000 ;  /* 0x461c400002032421 */ /* 0x000fce0000000000 */
.L_x_23:
[----:B------:R-:W-:Y:S05]  /*0430*/  BSYNC.RECONVERGENT B0 ;  /* 0x0000000000007941 */ /* 0x000fea0003800200 */
.L_x_22:
[----:B------:R-:W0:Y:S01]  /*0440*/  MUFU.RCP R2, R3 ;  /* 0x0000000300027308 */ /* 0x000e220000001000 */
[----:B------:R-:W-:Y:S01]  /*0450*/  I2FP.F32.U32 R0, UR6 ;  /* 0x0000000600007c45 */ /* 0x000fe20008201000 */
[----:B------:R-:W-:Y:S06]  /*0460*/  BSSY.RECONVERGENT B0, `(.L_x_24) ;  /* 0x000000b000007945 */ /* 0x000fec0003800200 */
[----:B------:R-:W1:Y:S01]  /*0470*/  FCHK P0, R0, R3 ;  /* 0x0000000300007302 */ /* 0x000e620000000000 */
[----:B0-----:R-:W-:-:S04]  /*0480*/  FFMA R7, R2, -R3, 1 ;  /* 0x3f80000002077423 */ /* 0x001fc80000000803 */
[----:B------:R-:W-:-:S04]  /*0490*/  FFMA R7, R2, R7, R2 ;  /* 0x0000000702077223 */ /* 0x000fc80000000002 */
[----:B------:R-:W-:-:S04]  /*04a0*/  FFMA R2, R0, R7, RZ ;  /* 0x0000000700027223 */ /* 0x000fc800000000ff */
[----:B------:R-:W-:-:S04]  /*04b0*/  FFMA R4, R2, -R3, R0 ;  /* 0x8000000302047223 */ /* 0x000fc80000000000 */
[----:B------:R-:W-:Y:S01]  /*04c0*/  FFMA R7, R7, R4, R2 ;  /* 0x0000000407077223 */ /* 0x000fe20000000002 */
[----:B-1----:R-:W-:Y:S06]  /*04d0*/  @!P0 BRA `(.L_x_25) ;  /* 0x00000000000c8947 */ /* 0x002fec0003800000 */
[----:B------:R-:W-:-:S07]  /*04e0*/  MOV R2, 0x500 ;  /* 0x0000050000027802 */ /* 0x000fce0000000f00 */
[----:B------:R-:W-:Y:S05]  /*04f0*/  CALL.REL.NOINC `($__internal_1_$__cuda_sm3x_div_rn_noftz_f32_slowpath) ;  /* 0x0000000c00e07944 */ /* 0x000fea0003c00000 */
[----:B------:R-:W-:-:S07]  /*0500*/  IMAD.MOV.U32 R7, RZ, RZ, R0 ;  /* 0x000000ffff077224 */ /* 0x000fce00078e0000 */
.L_x_25:
[----:B------:R-:W-:Y:S05]  /*0510*/  BSYNC.RECONVERGENT B0 ;  /* 0x0000000000007941 */ /* 0x000fea0003800200 */
.L_x_24:
[C---:B------:R-:W-:Y:S01]  /*0520*/  FMUL R0, R7.reuse, 0.63661974668502807617 ;  /* 0x3f22f98307007820 */ /* 0x040fe20000400000 */
[----:B------:R-:W-:Y:S01]  /*0530*/  FSETP.GE.AND P0, PT, |R7|, 105615, PT ;  /* 0x47ce47800700780b */ /* 0x000fe20003f06200 */
[----:B------:R-:W-:Y:S04]  /*0540*/  BSSY.RECONVERGENT B0, `(.L_x_26) ;  /* 0x000003e000007945 */ /* 0x000fe80003800200 */
[----:B------:R-:W0:Y:S02]  /*0550*/  F2I.NTZ R0, R0 ;  /* 0x0000000000007305 */ /* 0x000e240000203100 */
[----:B0-----:R-:W-:-:S05]  /*0560*/  I2FP.F32.S32 R2, R0 ;  /* 0x0000000000027245 */ /* 0x001fca0000201400 */
[----:B------:R-:W-:-:S04]  /*0570*/  FFMA R3, R2, -1.5707962512969970703, R7 ;  /* 0xbfc90fda02037823 */ /* 0x000fc80000000007 */
[----:B------:R-:W-:-:S04]  /*0580*/  FFMA R3, R2, -7.5497894158615963534e-08, R3 ;  /* 0xb3a2216802037823 */ /* 0x000fc80000000003 */
[----:B------:R-:W-:Y:S01]  /*0590*/  FFMA R4, R2, -5.3903029534742383927e-15, R3 ;  /* 0xa7c234c502047823 */ /* 0x000fe20000000003 */
[----:B------:R-:W-:Y:S06]  /*05a0*/  @!P0 BRA `(.L_x_27) ;  /* 0x0000000000dc8947 */ /* 0x000fec0003800000 */
[----:B------:R-:W-:-:S13]  /*05b0*/  FSETP.NEU.AND P0, PT, |R7|, +INF , PT ;  /* 0x7f8000000700780b */ /* 0x000fda0003f0d200 */
[----:B------:R-:W-:Y:S01]  /*05c0*/  @!P0 FMUL R4, RZ, R7 ;  /* 0x00000007ff048220 */ /* 0x000fe20000400000 */
[----:B------:R-:W-:Y:S01]  /*05d0*/  @!P0 IMAD.MOV.U32 R0, RZ, RZ, RZ ;  /* 0x000000ffff008224 */ /* 0x000fe200078e00ff */
[----:B------:R-:W-:Y:S06]  /*05e0*/  @!P0 BRA `(.L_x_27) ;  /* 0x0000000000cc8947 */ /* 0x000fec0003800000 */
[----:B------:R-:W-:Y:S01]  /*05f0*/  SHF.L.U32 R2, R7, 0x8, RZ ;  /* 0x0000000807027819 */ /* 0x000fe200000006ff */
[----:B------:R-:W-:Y:S01]  /*0600*/  IMAD.MOV.U32 R6, RZ, RZ, RZ ;  /* 0x000000ffff067224 */ /* 0x000fe200078e00ff */
[----:B------:R-:W0:Y:S01]  /*0610*/  LDCU.64 UR10, c[0x4][URZ] ;  /* 0x01000000ff0a77ac */ /* 0x000e220008000a00 */
[----:B------:R-:W-:Y:S01]  /*0620*/  IMAD.MOV.U32 R0, RZ, RZ, R1 ;  /* 0x000000ffff007224 */ /* 0x000fe200078e0001 */
[----:B------:R-:W-:Y:S01]  /*0630*/  LOP3.LUT R13, R2, 0x80000000, RZ, 0xfc, !PT ;  /* 0x80000000020d7812 */ /* 0x000fe200078efcff */
[----:B------:R-:W-:Y:S01]  /*0640*/  UMOV UR5, URZ ;  /* 0x000000ff00057c82 */ /* 0x000fe20008000000 */
[----:B------:R-:W-:-:S05]  /*0650*/  UMOV UR4, URZ ;  /* 0x000000ff00047c82 */ /* 0x000fca0008000000 */
.L_x_28:
[----:B0-----:R-:W-:Y:S01]  /*0660*/  IMAD.U32 R8, RZ, RZ, UR10 ;  /* 0x0000000aff087e24 */ /* 0x001fe2000f8e00ff */
[----:B------:R-:W-:-:S05]  /*0670*/  MOV R9, UR11 ;  /* 0x0000000b00097c02 */ /* 0x000fca0008000f00 */
[----:B------:R-:W2:Y:S01]  /*0680*/  LDG.E.CONSTANT R2, desc[UR8][R8.64] ;  /* 0x0000000808027981 */ /* 0x000ea2000c1e9900 */
[----:B------:R-:W-:Y:S02]  /*0690*/  UIADD3 UR10, UP0, UPT, UR10, 0x4, URZ ;  /* 0x000000040a0a7890 */ /* 0x000fe4000ff1e0ff */
[----:B------:R-:W-:Y:S02]  /*06a0*/  UIADD3 UR4, UPT, UPT, UR4, 0x1, URZ ;  /* 0x0000000104047890 */ /* 0x000fe4000fffe0ff */
[----:B------:R-:W-:Y:S02]  /*06b0*/  UIADD3.X UR11, UPT, UPT, URZ, UR11, URZ, UP0, !UPT ;  /* 0x0000000bff0b7290 */ /* 0x000fe400087fe4ff */
[----:B------:R-:W-:Y:S01]  /*06c0*/  UISETP.NE.AND UP0, UPT, UR4, 0x6, UPT ;  /* 0x000000060400788c */ /* 0x000fe2000bf05270 */
[----:B--2---:R-:W-:-:S03]  /*06d0*/  IMAD.WIDE.U32 R2, R2, R13, RZ ;  /* 0x0000000d02027225 */ /* 0x004fc600078e00ff */
[----:B------:R-:W-:-:S04]  /*06e0*/  IADD3 R11, P0, PT, R2, R6, RZ ;  /* 0x00000006020b7210 */ /* 0x000fc80007f1e0ff */
[----:B------:R-:W-:Y:S01]  /*06f0*/  IADD3.X R6, PT, PT, R3, UR5, RZ, P0, !PT ;  /* 0x0000000503067c10 */ /* 0x000fe200087fe4ff */
[----:B------:R0:W-:Y:S02]  /*0700*/  STL [R0], R11 ;  /* 0x0000000b00007387 */ /* 0x0001e40000100800 */
[----:B0-----:R-:W-:Y:S01]  /*0710*/  VIADD R0, R0, 0x4 ;  /* 0x0000000400007836 */ /* 0x001fe20000000000 */
[----:B------:R-:W-:Y:S06]  /*0720*/  BRA.U UP0, `(.L_x_28) ;  /* 0xfffffffd00cc7547 */ /* 0x000fec000b83ffff */
[----:B------:R-:W-:Y:S01]  /*0730*/  SHF.R.U32.HI R4, RZ, 0x17, R7 ;  /* 0x00000017ff047819 */ /* 0x000fe20000011607 */
[----:B------:R0:W-:Y:S03]  /*0740*/  STL [R1+0x18], R6 ;  /* 0x0000180601007387 */ /* 0x0001e60000100800 */
[C---:B------:R-:W-:Y:S02]  /*0750*/  LOP3.LUT R0, R4.reuse, 0xe0, RZ, 0xc0, !PT ;  /* 0x000000e004007812 */ /* 0x040fe400078ec0ff */
[----:B------:R-:W-:-:S03]  /*0760*/  LOP3.LUT P0, RZ, R4, 0x1f, RZ, 0xc0, !PT ;  /* 0x0000001f04ff7812 */ /* 0x000fc6000780c0ff */
[----:B------:R-:W-:-:S05]  /*0770*/  VIADD R0, R0, 0xffffff80 ;  /* 0xffffff8000007836 */ /* 0x000fca0000000000 */
[----:B------:R-:W-:-:S05]  /*0780*/  SHF.R.U32.HI R0, RZ, 0x5, R0 ;  /* 0x00000005ff007819 */ /* 0x000fca0000011600 */
[----:B------:R-:W-:-:S05]  /*0790*/  IMAD R10, R0, -0x4, R1 ;  /* 0xfffffffc000a7824 */ /* 0x000fca00078e0201 */
[----:B------:R-:W2:Y:S04]  /*07a0*/  LDL R0, [R10+0x18] ;  /* 0x000018000a007983 */ /* 0x000ea80000100800 */
[----:B------:R-:W2:Y:S04]  /*07b0*/  LDL R3, [R10+0x14] ;  /* 0x000014000a037983 */ /* 0x000ea80000100800 */
[----:B------:R-:W3:Y:S01]  /*07c0*/  @P0 LDL R2, [R10+0x10] ;  /* 0x000010000a020983 */ /* 0x000ee20000100800 */
[----:B------:R-:W-:Y:S01]  /*07d0*/  LOP3.LUT R4, R4, 0x1f, RZ, 0xc0, !PT ;  /* 0x0000001f04047812 */ /* 0x000fe200078ec0ff */
[----:B------:R-:W-:Y:S01]  /*07e0*/  UMOV UR4, 0x54442d19 ;  /* 0x54442d1900047882 */ /* 0x000fe20000000000 */
[----:B------:R-:W-:-:S02]  /*07f0*/  UMOV UR5, 0x3bf921fb ;  /* 0x3bf921fb00057882 */ /* 0x000fc40000000000 */
[-C--:B--2---:R-:W-:Y:S02]  /*0800*/  @P0 SHF.L.W.U32.HI R0, R3, R4.reuse, R0 ;  /* 0x0000000403000219 */ /* 0x084fe40000010e00 */
[----:B---3--:R-:W-:Y:S02]  /*0810*/  @P0 SHF.L.W.U32.HI R3, R2, R4, R3 ;  /* 0x0000000402030219 */ /* 0x008fe40000010e03 */
[----:B------:R-:W-:Y:S02]  /*0820*/  ISETP.GE.AND P0, PT, R7, RZ, PT ;  /* 0x000000ff0700720c */ /* 0x000fe40003f06270 */
[C---:B------:R-:W-:Y:S01]  /*0830*/  SHF.L.W.U32.HI R2, R3.reuse, 0x2, R0 ;  /* 0x0000000203027819 */ /* 0x040fe20000010e00 */
[----:B------:R-:W-:-:S03]  /*0840*/  IMAD.SHL.U32 R3, R3, 0x4, RZ ;  /* 0x0000000403037824 */ /* 0x000fc600078e00ff */
[----:B------:R-:W-:Y:S02]  /*0850*/  SHF.R.S32.HI R4, RZ, 0x1f, R2 ;  /* 0x0000001fff047819 */ /* 0x000fe40000011402 */
[----:B------:R-:W-:Y:S02]  /*0860*/  LOP3.LUT R7, R2, R7, RZ, 0x3c, !PT ;  /* 0x0000000702077212 */ /* 0x000fe400078e3cff */
[C---:B------:R-:W-:Y:S02]  /*0870*/  LOP3.LUT R8, R4.reuse, R3, RZ, 0x3c, !PT ;  /* 0x0000000304087212 */ /* 0x040fe400078e3cff */
[----:B------:R-:W-:Y:S02]  /*0880*/  LOP3.LUT R9, R4, R2, RZ, 0x3c, !PT ;  /* 0x0000000204097212 */ /* 0x000fe400078e3cff */
[----:B------:R-:W-:Y:S02]  /*0890*/  SHF.R.U32.HI R3, RZ, 0x1e, R0 ;  /* 0x0000001eff037819 */ /* 0x000fe40000011600 */
[----:B------:R-:W-:-:S02]  /*08a0*/  ISETP.GE.AND P1, PT, R7, RZ, PT ;  /* 0x000000ff0700720c */ /* 0x000fc40003f26270 */
[----:B------:R-:W1:Y:S01]  /*08b0*/  I2F.F64.S64 R8, R8 ;  /* 0x0000000800087312 */ /* 0x000e620000301c00 */
[----:B------:R-:W-:-:S04]  /*08c0*/  LEA.HI R0, R2, R3, RZ, 0x1 ;  /* 0x0000000302007211 */ /* 0x000fc800078f08ff */
[----:B------:R-:W-:-:S05]  /*08d0*/  IADD3 R2, PT, PT, -R0, RZ, RZ ;  /* 0x000000ff00027210 */ /* 0x000fca0007ffe1ff */
[----:B------:R-:W-:Y:S01]  /*08e0*/  @!P0 IMAD.MOV.U32 R0, RZ, RZ, R2 ;  /* 0x000000ffff008224 */ /* 0x000fe200078e0002 */
[----:B-1----:R-:W-:-:S10]  /*08f0*/  DMUL R10, R8, UR4 ;  /* 0x00000004080a7c28 */ /* 0x002fd40008000000 */
[----:B------:R-:W1:Y:S02]  /*0900*/  F2F.F32.F64 R10, R10 ;  /* 0x0000000a000a7310 */ /* 0x000e640000301000 */
[----:B01----:R-:W-:-:S07]  /*0910*/  FSEL R4, -R10, R10, !P1 ;  /* 0x0000000a0a047208 */ /* 0x003fce0004800100 */
.L_x_27:
[----:B------:R-:W-:Y:S05]  /*0920*/  BSYNC.RECONVERGENT B0 ;  /* 0x0000000000007941 */ /* 0x000fea0003800200 */
.L_x_26:
[----:B------:R-:W-:Y:S02]  /*0930*/  IMAD.MOV.U32 R6, RZ, RZ, 0x37cbac00 ;  /* 0x37cbac00ff067424 */ /* 0x000fe400078e00ff */
[----:B------:R-:W-:Y:S01]  /*0940*/  FMUL R7, R4, R4 ;  /* 0x0000000404077220 */ /* 0x000fe20000400000 */
[----:B------:R-:W-:Y:S01]  /*0950*/  LOP3.LUT R8, R0, 0x1, RZ, 0xc0, !PT ;  /* 0x0000000100087812 */ /* 0x000fe200078ec0ff */
[----:B------:R-:W0:Y:S01]  /*0960*/  LDC.64 R2, c[0x0][0x380] ;  /* 0x0000e000ff027b82 */ /* 0x000e220000000a00 */
[----:B------:R-:W-:Y:S02]  /*0970*/  IMAD.MOV.U32 R9, RZ, RZ, 0x3effffff ;  /* 0x3effffffff097424 */ /* 0x000fe400078e00ff */
[----:B------:R-:W-:Y:S01]  /*0980*/  FFMA R6, R7, R6, -0.0013887860113754868507 ;  /* 0xbab607ed07067423 */ /* 0x000fe20000000006 */
[----:B------:R-:W-:Y:S02]  /*0990*/  ISETP.NE.U32.AND P0, PT, R8, 0x1, PT ;  /* 0x000000010800780c */ /* 0x000fe40003f05070 */
[----:B------:R-:W-:-:S02]  /*09a0*/  MOV R8, 0x3d2aaabb ;  /* 0x3d2aaabb00087802 */ /* 0x000fc40000000f00 */
[----:B------:R-:W-:Y:S02]  /*09b0*/  FSEL R6, R6, -0.00019574658654164522886, !P0 ;  /* 0xb94d415306067808 */ /* 0x000fe40004000000 */
[----:B------:R-:W-:Y:S02]  /*09c0*/  FSEL R8, R8, 0.0083327032625675201416, !P0 ;  /* 0x3c0885e408087808 */ /* 0x000fe40004000000 */
[----:B------:R-:W-:Y:S02]  /*09d0*/  LOP3.LUT P1, RZ, R0, 0x2, RZ, 0xc0, !PT ;  /* 0x0000000200ff7812 */ /* 0x000fe4000782c0ff */
[----:B------:R-:W-:Y:S01]  /*09e0*/  FSEL R9, -R9, -0.16666662693023681641, !P0 ;  /* 0xbe2aaaa809097808 */ /* 0x000fe20004000100 */
[----:B------:R-:W-:Y:S01]  /*09f0*/  FFMA R6, R7, R6, R8 ;  /* 0x0000000607067223 */ /* 0x000fe20000000008 */
[----:B------:R-:W-:-:S03]  /*0a00*/  FSEL R0, R4, 1, P0 ;  /* 0x3f80000004007808 */ /* 0x000fc60000000000 */
[C---:B------:R-:W-:Y:S02]  /*0a10*/  FFMA R6, R7.reuse, R6, R9 ;  /* 0x0000000607067223 */ /* 0x040fe40000000009 */
[----:B------:R-:W-:-:S04]  /*0a20*/  FFMA R7, R7, R0, RZ ;  /* 0x0000000007077223 */ /* 0x000fc800000000ff */
[----:B------:R-:W-:Y:S01]  /*0a30*/  FFMA R7, R7, R6, R0 ;  /* 0x0000000607077223 */ /* 0x000fe20000000000 */
[----:B0-----:R-:W-:-:S04]  /*0a40*/  IMAD.WIDE.U32 R2, R5, 0x4, R2 ;  /* 0x0000000405027825 */ /* 0x001fc800078e0002 */
[----:B------:R-:W-:-:S05]  /*0a50*/  @P1 FADD R7, RZ, -R7 ;  /* 0x80000007ff071221 */ /* 0x000fca0000000000 */
[----:B------:R-:W-:Y:S01]  /*0a60*/  STG.E desc[UR8][R2.64], R7 ;  /* 0x0000000702007986 */ /* 0x000fe2000c101908 */
[----:B------:R-:W-:Y:S05]  /*0a70*/  EXIT ;  /* 0x000000000000794d */ /* 0x000fea0003800000 */
.L_x_19:
[----:B------:R-:W-:Y:S01]  /*0a80*/  I2FP.F32.U32 R4, R3 ;  /* 0x0000000300047245 */ /* 0x000fe20000201000 */
[----:B------:R-:W-:Y:S01]  /*0a90*/  VIADD R0, R0, 0xffffffff ;  /* 0xffffffff00007836 */ /* 0x000fe20000000000 */
[----:B------:R-:W-:Y:S02]  /*0aa0*/  BSSY.RECONVERGENT B0, `(.L_x_29) ;  /* 0x0000010000007945 */ /* 0x000fe40003800200 */
[----:B------:R-:W1:Y:S02]  /*0ab0*/  MUFU.RCP R7, R4 ;  /* 0x0000000400077308 */ /* 0x000e640000001000 */
[----:B------:R-:W-:-:S04]  /*0ac0*/  SHF.R.U32.HI R0, RZ, 0x1, R0 ;  /* 0x00000001ff007819 */ /* 0x000fc80000011600 */
[----:B------:R-:W-:-:S05]  /*0ad0*/  I2FP.F32.U32 R0, R0 ;  /* 0x0000000000007245 */ /* 0x000fca0000201000 */
[----:B------:R-:W-:-:S04]  /*0ae0*/  FADD R3, R0, R0 ;  /* 0x0000000000037221 */ /* 0x000fc80000000000 */
[----:B------:R-:W2:Y:S01]  /*0af0*/  FCHK P0, R3, R4 ;  /* 0x0000000403007302 */ /* 0x000ea20000000000 */
[----:B-1----:R-:W-:-:S04]  /*0b00*/  FFMA R2, -R4, R7, 1 ;  /* 0x3f80000004027423 */ /* 0x002fc80000000107 */
[----:B------:R-:W-:-:S04]  /*0b10*/  FFMA R0, R7, R2, R7 ;  /* 0x0000000207007223 */ /* 0x000fc80000000007 */
[----:B------:R-:W-:-:S04]  /*0b20*/  FFMA R2, R0, R3, RZ ;  /* 0x0000000300027223 */ /* 0x000fc800000000ff */
[----:B------:R-:W-:-:S04]  /*0b30*/  FFMA R7, -R4, R2, R3 ;  /* 0x0000000204077223 */ /* 0x000fc80000000103 */
[----:B------:R-:W-:Y:S01]  /*0b40*/  FFMA R0, R0, R7, R2 ;  /* 0x0000000700007223 */ /* 0x000fe20000000002 */
[----:B--2---:R-:W-:Y:S06]  /*0b50*/  @!P0 BRA `(.L_x_30) ;  /* 0x0000000000108947 */ /* 0x004fec0003800000 */
[----:B------:R-:W-:Y:S01]  /*0b60*/  MOV R0, R3 ;  /* 0x0000000300007202 */ /* 0x000fe20000000f00 */
[----:B------:R-:W-:Y:S01]  /*0b70*/  IMAD.MOV.U32 R3, RZ, RZ, R4 ;  /* 0x000000ffff037224 */ /* 0x000fe200078e0004 */
[----:B------:R-:W-:-:S07]  /*0b80*/  MOV R2, 0xba0 ;  /* 0x00000ba000027802 */ /* 0x000fce0000000f00 */
[----:B0-----:R-:W-:Y:S05]  /*0b90*/  CALL.REL.NOINC `($__internal_1_$__cuda_sm3x_div_rn_noftz_f32_slowpath) ;  /* 0x0000000800387944 */ /* 0x001fea0003c00000 */
.L_x_30:
[----:B0-----:R-:W-:Y:S05]  /*0ba0*/  BSYNC.RECONVERGENT B0 ;  /* 0x0000000000007941 */ /* 0x001fea0003800200 */
.L_x_29:
[----:B------:R-:W-:Y:S01]  /*0bb0*/  FSETP.NEU.AND P0, PT, R0, RZ, PT ;  /* 0x000000ff0000720b */ /* 0x000fe20003f0d000 */
[----:B------:R-:W-:Y:S01]  /*0bc0*/  BSSY.RECONVERGENT B0, `(.L_x_31) ;  /* 0x0000026000007945 */ /* 0x000fe20003800200 */
[----:B------:R-:W-:-:S11]  /*0bd0*/  IMAD.MOV.U32 R3, RZ, RZ, 0x3f800000 ;  /* 0x3f800000ff037424 */ /* 0x000fd600078e00ff */
[----:B------:R-:W-:Y:S05]  /*0be0*/  @!P0 BRA `(.L_x_32) ;  /* 0x00000000008c8947 */ /* 0x000fea0003800000 */
[----:B------:R-:W-:Y:S02]  /*0bf0*/  HFMA2 R2, -RZ, RZ, 0.132568359375, -6360 ;  /* 0x303eee36ff027431 */ /* 0x000fe400000001ff */
[----:B------:R-:W-:Y:S01]  /*0c00*/  IMAD.MOV.U32 R3, RZ, RZ, 0x3fb8aa3b ;  /* 0x3fb8aa3bff037424 */ /* 0x000fe200078e00ff */
[----:B------:R-:W-:Y:S01]  /*0c10*/  MOV R9, 0x391fcb8e ;  /* 0x391fcb8e00097802 */ /* 0x000fe20000000f00 */
[----:B------:R-:W-:Y:S01]  /*0c20*/  IMAD.MOV.U32 R4, RZ, RZ, 0x3e4b8a05 ;  /* 0x3e4b8a05ff047424 */ /* 0x000fe200078e00ff */
[----:B------:R-:W-:Y:S01]  /*0c30*/  FSETP.NAN.AND P2, PT, |R0|, |R0|, PT ;  /* 0x400000000000720b */ /* 0x000fe20003f48200 */
        /* <DEDUP_REMOVED lines=9> */
[----:B------:R-:W-:Y:S01]  /*0cd0*/  FFMA R7, R6, R0, -R3 ;  /* 0x0000000006077223 */ /* 0x000fe20000000803 */
[----:B------:R-:W-:-:S03]  /*0ce0*/  FSETP.GT.AND P0, PT, |R3|, 152, PT ;  /* 0x431800000300780b */ /* 0x000fc60003f04200 */
[----:B------:R-:W-:Y:S01]  /*0cf0*/  FFMA R7, R4, R0, R7 ;  /* 0x0000000004077223 */ /* 0x000fe20000000007 */
[----:B0-----:R-:W-:Y:S01]  /*0d00*/  FADD R4, R3, -R2 ;  /* 0x8000000203047221 */ /* 0x001fe20000000000 */
[----:B------:R-:W-:-:S03]  /*0d10*/  FSETP.GT.AND P1, PT, R2, RZ, PT ;  /* 0x000000ff0200720b */ /* 0x000fc60003f24000 */
[----:B------:R-:W-:Y:S01]  /*0d20*/  FADD R4, R4, R7 ;  /* 0x0000000704047221 */ /* 0x000fe20000000000 */
[----:B------:R-:W-:Y:S02]  /*0d30*/  SEL R2, RZ, 0x83000000, P1 ;  /* 0x83000000ff027807 */ /* 0x000fe40000800000 */
[----:B------:R-:W-:Y:S01]  /*0d40*/  FSETP.GEU.AND P1, PT, R3, RZ, PT ;  /* 0x000000ff0300720b */ /* 0x000fe20003f2e000 */
[----:B------:R-:W-:Y:S02]  /*0d50*/  FFMA R7, R4, R9, 0.0013391353422775864601 ;  /* 0x3aaf85ed04077423 */ /* 0x000fe40000000009 */
[----:B------:R-:W-:Y:S02]  /*0d60*/  VIADD R6, R2, 0x7f000000 ;  /* 0x7f00000002067836 */ /* 0x000fe40000000000 */
[C---:B------:R-:W-:Y:S02]  /*0d70*/  FFMA R9, R4.reuse, R7, 0.0096188392490148544312 ;  /* 0x3c1d985604097423 */ /* 0x040fe40000000007 */
[----:B------:R0:W1:Y:S02]  /*0d80*/  F2I.NTZ R7, R3 ;  /* 0x0000000300077305 */ /* 0x0000640000203100 */
[----:B------:R-:W-:-:S04]  /*0d90*/  FFMA R9, R4, R9, 0.055503588169813156128 ;  /* 0x3d6357bb04097423 */ /* 0x000fc80000000009 */
[----:B------:R-:W-:Y:S01]  /*0da0*/  FFMA R9, R4, R9, 0.24022644758224487305 ;  /* 0x3e75fdec04097423 */ /* 0x000fe20000000009 */
[----:B0-----:R-:W-:-:S03]  /*0db0*/  FSEL R3, RZ, +INF , !P1 ;  /* 0x7f800000ff037808 */ /* 0x001fc60004800000 */
[----:B------:R-:W-:-:S04]  /*0dc0*/  FFMA R9, R4, R9, 0.69314718246459960938 ;  /* 0x3f31721804097423 */ /* 0x000fc80000000009 */
[----:B------:R-:W-:Y:S01]  /*0dd0*/  FFMA R9, R4, R9, 1 ;  /* 0x3f80000004097423 */ /* 0x000fe20000000009 */
[----:B-1----:R-:W-:-:S03]  /*0de0*/  IMAD R7, R7, 0x800000, -R2 ;  /* 0x0080000007077824 */ /* 0x002fc600078e0a02 */
[----:B------:R-:W-:-:S04]  /*0df0*/  FMUL R6, R6, R9 ;  /* 0x0000000906067220 */ /* 0x000fc80000400000 */
[----:B------:R-:W-:Y:S01]  /*0e00*/  @!P0 FMUL R3, R7, R6 ;  /* 0x0000000607038220 */ /* 0x000fe20000400000 */
[----:B------:R-:W-:-:S07]  /*0e10*/  @P2 FADD R3, R0, 10000 ;  /* 0x461c400000032421 */ /* 0x000fce0000000000 */
.L_x_32:
[----:B------:R-:W-:Y:S05]  /*0e20*/  BSYNC.RECONVERGENT B0 ;  /* 0x0000000000007941 */ /* 0x000fea0003800200 */
.L_x_31:
        /* <DEDUP_REMOVED lines=12> */
[----:B------:R-:W-:-:S07]  /*0ef0*/  MOV R7, R0 ;  /* 0x0000000000077202 */ /* 0x000fce0000000f00 */
.L_x_34:
[----:B------:R-:W-:Y:S05]  /*0f00*/  BSYNC.RECONVERGENT B0 ;  /* 0x0000000000007941 */ /* 0x000fea0003800200 */
.L_x_33:
        /* <DEDUP_REMOVED lines=13> */
[----:B------:R-:W-:Y:S02]  /*0fe0*/  IMAD.SHL.U32 R2, R7, 0x100, RZ ;  /* 0x0000010007027824 */ /* 0x000fe400078e00ff */
[----:B------:R-:W-:Y:S02]  /*0ff0*/  HFMA2 R6, -RZ, RZ, 0, 0 ;  /* 0x00000000ff067431 */ /* 0x000fe400000001ff */
[----:B------:R-:W-:Y:S01]  /*1000*/  IMAD.MOV.U32 R0, RZ, RZ, R1 ;  /* 0x000000ffff007224 */ /* 0x000fe200078e0001 */
[----:B------:R-:W0:Y:S01]  /*1010*/  LDCU.64 UR10, c[0x4][URZ] ;  /* 0x01000000ff0a77ac */ /* 0x000e220008000a00 */
[----:B------:R-:W-:Y:S01]  /*1020*/  LOP3.LUT R13, R2, 0x80000000, RZ, 0xfc, !PT ;  /* 0x80000000020d7812 */ /* 0x000fe200078efcff */
[----:B------:R-:W-:Y:S01]  /*1030*/  UMOV UR5, URZ ;  /* 0x000000ff00057c82 */ /* 0x000fe20008000000 */
[----:B------:R-:W-:-:S05]  /*1040*/  UMOV UR4, URZ ;  /* 0x000000ff00047c82 */ /* 0x000fca0008000000 */
.L_x_37:
        /* <DEDUP_REMOVED lines=29> */
[C---:B------:R-:W-:Y:S02]  /*1220*/  SHF.L.W.U32.HI R2, R3.reuse, 0x2, R0 ;  /* 0x0000000203027819 */ /* 0x040fe40000010e00 */
[----:B------:R-:W-:Y:S02]  /*1230*/  SHF.L.U32 R3, R3, 0x2, RZ ;  /* 0x0000000203037819 */ /* 0x000fe400000006ff */
[----:B------:R-:W-:-:S02]  /*1240*/  SHF.R.S32.HI R4, RZ, 0x1f, R2 ;  /* 0x0000001fff047819 */ /* 0x000fc40000011402 */
[----:B------:R-:W-:Y:S02]  /*1250*/  LOP3.LUT R7, R2, R7, RZ, 0x3c, !PT ;  /* 0x0000000702077212 */ /* 0x000fe400078e3cff */
[C---:B------:R-:W-:Y:S02]  /*1260*/  LOP3.LUT R8, R4.reuse, R3, RZ, 0x3c, !PT ;  /* 0x0000000304087212 */ /* 0x040fe400078e3cff */
[----:B------:R-:W-:Y:S02]  /*1270*/  LOP3.LUT R9, R4, R2, RZ, 0x3c, !PT ;  /* 0x0000000204097212 */ /* 0x000fe400078e3cff */
[----:B------:R-:W-:Y:S02]  /*1280*/  SHF.R.U32.HI R3, RZ, 0x1e, R0 ;  /* 0x0000001eff037819 */ /* 0x000fe40000011600 */
[----:B------:R-:W-:Y:S02]  /*1290*/  ISETP.GE.AND P1, PT, R7, RZ, PT ;  /* 0x000000ff0700720c */ /* 0x000fe40003f26270 */
[----:B------:R-:W1:Y:S01]  /*12a0*/  I2F.F64.S64 R8, R8 ;  /* 0x0000000800087312 */ /* 0x000e620000301c00 */
[----:B------:R-:W-:-:S05]  /*12b0*/  LEA.HI R0, R2, R3, RZ, 0x1 ;  /* 0x0000000302007211 */ /* 0x000fca00078f08ff */
[----:B------:R-:W-:-:S04]  /*12c0*/  IMAD.MOV R2, RZ, RZ, -R0 ;  /* 0x000000ffff027224 */ /* 0x000fc800078e0a00 */
[----:B------:R-:W-:Y:S01]  /*12d0*/  @!P0 IMAD.MOV.U32 R0, RZ, RZ, R2 ;  /* 0x000000ffff008224 */ /* 0x000fe200078e0002 */
[----:B-1----:R-:W-:-:S10]  /*12e0*/  DMUL R10, R8, UR4 ;  /* 0x00000004080a7c28 */ /* 0x002fd40008000000 */
[----:B------:R-:W1:Y:S02]  /*12f0*/  F2F.F32.F64 R10, R10 ;  /* 0x0000000a000a7310 */ /* 0x000e640000301000 */
[----:B01----:R-:W-:-:S07]  /*1300*/  FSEL R4, -R10, R10, !P1 ;  /* 0x0000000a0a047208 */ /* 0x003fce0004800100 */
.L_x_36:
[----:B------:R-:W-:Y:S05]  /*1310*/  BSYNC.RECONVERGENT B0 ;  /* 0x0000000000007941 */ /* 0x000fea0003800200 */
.L_x_35:
[----:B------:R-:W-:Y:S01]  /*1320*/  MOV R6, 0x37cbac00 ;  /* 0x37cbac0000067802 */ /* 0x000fe20000000f00 */
[----:B------:R-:W-:Y:S01]  /*1330*/  FMUL R7, R4, R4 ;  /* 0x0000000404077220 */ /* 0x000fe20000400000 */
[----:B------:R-:W-:Y:S01]  /*1340*/  LOP3.LUT R8, R0, 0x1, RZ, 0xc0, !PT ;  /* 0x0000000100087812 */ /* 0x000fe200078ec0ff */
[----:B------:R-:W0:Y:S01]  /*1350*/  LDC.64 R2, c[0x0][0x380] ;  /* 0x0000e000ff027b82 */ /* 0x000e220000000a00 */
[----:B------:R-:W-:Y:S02]  /*1360*/  HFMA2 R9, -RZ, RZ, 1.541015625, -0.052001953125 ;  /* 0x3e2aaaa8ff097431 */ /* 0x000fe400000001ff */
[----:B------:R-:W-:Y:S01]  /*1370*/  FFMA R6, R7, R6, -0.0013887860113754868507 ;  /* 0xbab607ed07067423 */ /* 0x000fe20000000006 */
[----:B------:R-:W-:Y:S01]  /*1380*/  ISETP.NE.U32.AND P0, PT, R8, 0x1, PT ;  /* 0x000000010800780c */ /* 0x000fe20003f05070 */
[----:B------:R-:W-:Y:S02]  /*1390*/  IMAD.MOV.U32 R8, RZ, RZ, 0x3c0885e4 ;  /* 0x3c0885e4ff087424 */ /* 0x000fe400078e00ff */
[----:B------:R-:W-:Y:S01]  /*13a0*/  VIADD R0, R0, 0x1 ;  /* 0x0000000100007836 */ /* 0x000fe20000000000 */
[----:B------:R-:W-:-:S02]  /*13b0*/  FSEL R6, R6, -0.00019574658654164522886, P0 ;  /* 0xb94d415306067808 */ /* 0x000fc40000000000 */
[----:B------:R-:W-:Y:S02]  /*13c0*/  FSEL R8, R8, 0.041666727513074874878, !P0 ;  /* 0x3d2aaabb08087808 */ /* 0x000fe40004000000 */
[----:B------:R-:W-:Y:S02]  /*13d0*/  LOP3.LUT P1, RZ, R0, 0x2, RZ, 0xc0, !PT ;  /* 0x0000000200ff7812 */ /* 0x000fe4000782c0ff */
[----:B------:R-:W-:Y:S01]  /*13e0*/  FSEL R9, -R9, -0.4999999701976776123, !P0 ;  /* 0xbeffffff09097808 */ /* 0x000fe20004000100 */
[----:B------:R-:W-:Y:S01]  /*13f0*/  FFMA R6, R7, R6, R8 ;  /* 0x0000000607067223 */ /* 0x000fe20000000008 */
[----:B------:R-:W-:-:S03]  /*1400*/  FSEL R0, R4, 1, !P0 ;  /* 0x3f80000004007808 */ /* 0x000fc60004000000 */
[C---:B------:R-:W-:Y:S02]  /*1410*/  FFMA R6, R7.reuse, R6, R9 ;  /* 0x0000000607067223 */ /* 0x040fe40000000009 */
[----:B------:R-:W-:-:S04]  /*1420*/  FFMA R7, R7, R0, RZ ;  /* 0x0000000007077223 */ /* 0x000fc800000000ff */
[----:B------:R-:W-:Y:S01]  /*1430*/  FFMA R7, R7, R6, R0 ;  /* 0x0000000607077223 */ /* 0x000fe20000000000 */
[----:B0-----:R-:W-:-:S04]  /*1440*/  IMAD.WIDE.U32 R2, R5, 0x4, R2 ;  /* 0x0000000405027825 */ /* 0x001fc800078e0002 */
[----:B------:R-:W-:-:S05]  /*1450*/  @P1 FADD R7, RZ, -R7 ;  /* 0x80000007ff071221 */ /* 0x000fca0000000000 */
[----:B------:R-:W-:Y:S01]  /*1460*/  STG.E desc[UR8][R2.64], R7 ;  /* 0x0000000702007986 */ /* 0x000fe2000c101908 */
[----:B------:R-:W-:Y:S05]  /*1470*/  EXIT ;  /* 0x000000000000794d */ /* 0x000fea0003800000 */
        .weak           $__internal_1_$__cuda_sm3x_div_rn_noftz_f32_slowpath
        .type           $__internal_1_$__cuda_sm3x_div_rn_noftz_f32_slowpath,@function
        .size           $__internal_1_$__cuda_sm3x_div_rn_noftz_f32_slowpath,(.L_x_56 - $__internal_1_$__cuda_sm3x_div_rn_noftz_f32_slowpath)
$__internal_1_$__cuda_sm3x_div_rn_noftz_f32_slowpath:
[----:B------:R-:W-:Y:S01]  /*1480*/  SHF.R.U32.HI R6, RZ, 0x17, R3 ;  /* 0x00000017ff067819 */ /* 0x000fe20000011603 */
[----:B------:R-:W-:Y:S01]  /*1490*/  BSSY.RECONVERGENT B1, `(.L_x_38) ;  /* 0x0000062000017945 */ /* 0x000fe20003800200 */
[----:B------:R-:W-:Y:S02]  /*14a0*/  SHF.R.U32.HI R4, RZ, 0x17, R0 ;  /* 0x00000017ff047819 */ /* 0x000fe40000011600 */
[----:B------:R-:W-:Y:S02]  /*14b0*/  LOP3.LUT R10, R6, 0xff, RZ, 0xc0, !PT ;  /* 0x000000ff060a7812 */ /* 0x000fe400078ec0ff */
[----:B------:R-:W-:-:S03]  /*14c0*/  LOP3.LUT R8, R4, 0xff, RZ, 0xc0, !PT ;  /* 0x000000ff04087812 */ /* 0x000fc600078ec0ff */
[----:B------:R-:W-:Y:S02]  /*14d0*/  VIADD R7, R10, 0xffffffff ;  /* 0xffffffff0a077836 */ /* 0x000fe40000000000 */
[----:B------:R-:W-:-:S03]  /*14e0*/  VIADD R6, R8, 0xffffffff ;  /* 0xffffffff08067836 */ /* 0x000fc60000000000 */
[----:B------:R-:W-:-:S04]  /*14f0*/  ISETP.GT.U32.AND P0, PT, R7, 0xfd, PT ;  /* 0x000000fd0700780c */ /* 0x000fc80003f04070 */
[----:B------:R-:W-:-:S13]  /*1500*/  ISETP.GT.U32.OR P0, PT, R6, 0xfd, P0 ;  /* 0x000000fd0600780c */ /* 0x000fda0000704470 */
[----:B------:R-:W-:Y:S01]  /*1510*/  @!P0 MOV R4, RZ ;  /* 0x000000ff00048202 */ /* 0x000fe20000000f00 */
[----:B------:R-:W-:Y:S06]  /*1520*/  @!P0 BRA `(.L_x_39) ;  /* 0x00000000005c8947 */ /* 0x000fec0003800000 */
[----:B------:R-:W-:Y:S02]  /*1530*/  FSETP.GTU.FTZ.AND P0, PT, |R0|, +INF , PT ;  /* 0x7f8000000000780b */ /* 0x000fe40003f1c200 */
        /* <DEDUP_REMOVED lines=20> */
[----:B------:R-:W-:-:S03]  /*1680*/  @!P1 FFMA R3, R3, 1.84467440737095516160e+19, RZ ;  /* 0x5f80000003039823 */ /* 0x000fc600000000ff */
[----:B------:R-:W-:-:S07]  /*1690*/  @!P1 IADD3 R4, PT, PT, R4, 0x40, RZ ;  /* 0x0000004004049810 */ /* 0x000fce0007ffe0ff */
.L_x_39:
[----:B------:R-:W-:Y:S01]  /*16a0*/  LEA R6, R10, 0xc0800000, 0x17 ;  /* 0xc08000000a067811 */ /* 0x000fe200078eb8ff */
[----:B------:R-:W-:Y:S04]  /*16b0*/  BSSY.RECONVERGENT B2, `(.L_x_44) ;  /* 0x0000036000027945 */ /* 0x000fe80003800200 */
[----:B------:R-:W-:Y:S02]  /*16c0*/  IMAD.IADD R6, R3, 0x1, -R6 ;  /* 0x0000000103067824 */ /* 0x000fe400078e0a06 */
[----:B------:R-:W-:Y:S02]  /*16d0*/  VIADD R3, R8, 0xffffff81 ;  /* 0xffffff8108037836 */ /* 0x000fe40000000000 */
[----:B------:R-:W0:Y:S01]  /*16e0*/  MUFU.RCP R7, R6 ;  /* 0x0000000600077308 */ /* 0x000e220000001000 */
[----:B------:R-:W-:Y:S01]  /*16f0*/  FADD.FTZ R9, -R6, -RZ ;  /* 0x800000ff06097221 */ /* 0x000fe20000010100 */
[----:B------:R-:W-:-:S03]  /*1700*/  IMAD R0, R3, -0x800000, R0 ;  /* 0xff80000003007824 */ /* 0x000fc600078e0200 */
[----:B0-----:R-:W-:-:S04]  /*1710*/  FFMA R8, R7, R9, 1 ;  /* 0x3f80000007087423 */ /* 0x001fc80000000009 */
[----:B------:R-:W-:-:S04]  /*1720*/  FFMA R12, R7, R8, R7 ;  /* 0x00000008070c7223 */ /* 0x000fc80000000007 */
[----:B------:R-:W-:-:S04]  /*1730*/  FFMA R7, R0, R12, RZ ;  /* 0x0000000c00077223 */ /* 0x000fc800000000ff */
[----:B------:R-:W-:-:S04]  /*1740*/  FFMA R8, R9, R7, R0 ;  /* 0x0000000709087223 */ /* 0x000fc80000000000 */
[----:B------:R-:W-:Y:S01]  /*1750*/  FFMA R11, R12, R8, R7 ;  /* 0x000000080c0b7223 */ /* 0x000fe20000000007 */
[----:B------:R-:W-:-:S03]  /*1760*/  IADD3 R7, PT, PT, R3, 0x7f, -R10 ;  /* 0x0000007f03077810 */ /* 0x000fc60007ffe80a */
[----:B------:R-:W-:Y:S01]  /*1770*/  FFMA R8, R9, R11, R0 ;  /* 0x0000000b09087223 */ /* 0x000fe20000000000 */
[----:B------:R-:W-:-:S03]  /*1780*/  IADD3 R7, PT, PT, R7, R4, RZ ;  /* 0x0000000407077210 */ /* 0x000fc60007ffe0ff */
        /* <DEDUP_REMOVED lines=15> */
[C---:B------:R-:W-:Y:S01]  /*1880*/  IADD3 R7, PT, PT, R9.reuse, 0x20, RZ ;  /* 0x0000002009077810 */ /* 0x040fe20007ffe0ff */
[CCC-:B------:R-:W-:Y:S01]  /*1890*/  FFMA.RM R4, R12.reuse, R8.reuse, R11.reuse ;  /* 0x000000080c047223 */ /* 0x1c0fe2000000400b */
[----:B------:R-:W-:Y:S02]  /*18a0*/  ISETP.NE.AND P2, PT, R9, RZ, PT ;  /* 0x000000ff0900720c */ /* 0x000fe40003f45270 */
[----:B------:R-:W-:Y:S01]  /*18b0*/  LOP3.LUT R6, R3, 0x7fffff, RZ, 0xc0, !PT ;  /* 0x007fffff03067812 */ /* 0x000fe200078ec0ff */
[----:B------:R-:W-:Y:S01]  /*18c0*/  FFMA.RP R3, R12, R8, R11 ;  /* 0x000000080c037223 */ /* 0x000fe2000000800b */
[----:B------:R-:W-:Y:S01]  /*18d0*/  IMAD.MOV R8, RZ, RZ, -R9 ;  /* 0x000000ffff087224 */ /* 0x000fe200078e0a09 */
[----:B------:R-:W-:Y:S02]  /*18e0*/  ISETP.NE.AND P1, PT, R9, RZ, PT ;  /* 0x000000ff0900720c */ /* 0x000fe40003f25270 */
[----:B------:R-:W-:-:S02]  /*18f0*/  LOP3.LUT R6, R6, 0x800000, RZ, 0xfc, !PT ;  /* 0x0080000006067812 */ /* 0x000fc400078efcff */
[----:B------:R-:W-:Y:S02]  /*1900*/  FSETP.NEU.FTZ.AND P0, PT, R3, R4, PT ;  /* 0x000000040300720b */ /* 0x000fe40003f1d000 */
[----:B------:R-:W-:Y:S02]  /*1910*/  SHF.L.U32 R7, R6, R7, RZ ;  /* 0x0000000706077219 */ /* 0x000fe400000006ff */
[----:B------:R-:W-:Y:S02]  /*1920*/  SEL R3, R8, RZ, P2 ;  /* 0x000000ff08037207 */ /* 0x000fe40001000000 */
[----:B------:R-:W-:Y:S02]  /*1930*/  ISETP.NE.AND P1, PT, R7, RZ, P1 ;  /* 0x000000ff0700720c */ /* 0x000fe40000f25270 */
[----:B------:R-:W-:Y:S02]  /*1940*/  SHF.R.U32.HI R3, RZ, R3, R6 ;  /* 0x00000003ff037219 */ /* 0x000fe40000011606 */
[----:B------:R-:W-:-:S02]  /*1950*/  PLOP3.LUT P0, PT, P0, P1, PT, 0xf8, 0x8f ;  /* 0x00000000008f781c */ /* 0x000fc40000703f70 */
[----:B------:R-:W-:Y:S02]  /*1960*/  SHF.R.U32.HI R7, RZ, 0x1, R3 ;  /* 0x00000001ff077819 */ /* 0x000fe40000011603 */
[----:B------:R-:W-:-:S04]  /*1970*/  SEL R4, RZ, 0x1, !P0 ;  /* 0x00000001ff047807 */ /* 0x000fc80004000000 */
[----:B------:R-:W-:-:S04]  /*1980*/  LOP3.LUT R4, R4, 0x1, R7, 0xf8, !PT ;  /* 0x0000000104047812 */ /* 0x000fc800078ef807 */
[----:B------:R-:W-:-:S05]  /*1990*/  LOP3.LUT R4, R4, R3, RZ, 0xc0, !PT ;  /* 0x0000000304047212 */ /* 0x000fca00078ec0ff */
[----:B------:R-:W-:-:S05]  /*19a0*/  IMAD.IADD R7, R7, 0x1, R4 ;  /* 0x0000000107077824 */ /* 0x000fca00078e0204 */
[----:B------:R-:W-:Y:S01]  /*19b0*/  LOP3.LUT R0, R7, R0, RZ, 0xfc, !PT ;  /* 0x0000000007007212 */ /* 0x000fe200078efcff */
[----:B------:R-:W-:Y:S06]  /*19c0*/  BRA `(.L_x_47) ;  /* 0x0000000000107947 */ /* 0x000fec0003800000 */
.L_x_46:
[----:B------:R-:W-:-:S04]  /*19d0*/  LOP3.LUT R0, R0, 0x80000000, RZ, 0xc0, !PT ;  /* 0x8000000000007812 */ /* 0x000fc800078ec0ff */
[----:B------:R-:W-:Y:S01]  /*19e0*/  LOP3.LUT R0, R0, 0x7f800000, RZ, 0xfc, !PT ;  /* 0x7f80000000007812 */ /* 0x000fe200078efcff */
[----:B------:R-:W-:Y:S06]  /*19f0*/  BRA `(.L_x_47) ;  /* 0x0000000000047947 */ /* 0x000fec0003800000 */
.L_x_45:
[----:B------:R-:W-:-:S07]  /*1a00*/  LEA R0, R7, R0, 0x17 ;  /* 0x0000000007007211 */ /* 0x000fce00078eb8ff */
.L_x_47:
[----:B------:R-:W-:Y:S05]  /*1a10*/  BSYNC.RECONVERGENT B2 ;  /* 0x0000000000027941 */ /* 0x000fea0003800200 */
.L_x_44:
[----:B------:R-:W-:Y:S05]  /*1a20*/  BRA `(.L_x_48) ;  /* 0x0000000000207947 */ /* 0x000fea0003800000 */
.L_x_43:
[----:B------:R-:W-:-:S04]  /*1a30*/  LOP3.LUT R0, R3, 0x80000000, R0, 0x48, !PT ;  /* 0x8000000003007812 */ /* 0x000fc800078e4800 */
[----:B------:R-:W-:Y:S01]  /*1a40*/  LOP3.LUT R0, R0, 0x7f800000, RZ, 0xfc, !PT ;  /* 0x7f80000000007812 */ /* 0x000fe200078efcff */
[----:B------:R-:W-:Y:S06]  /*1a50*/  BRA `(.L_x_48) ;  /* 0x0000000000147947 */ /* 0x000fec0003800000 */
.L_x_42:
[----:B------:R-:W-:Y:S01]  /*1a60*/  LOP3.LUT R0, R3, 0x80000000, R0, 0x48, !PT ;  /* 0x8000000003007812 */ /* 0x000fe200078e4800 */
[----:B------:R-:W-:Y:S06]  /*1a70*/  BRA `(.L_x_48) ;  /* 0x00000000000c7947 */ /* 0x000fec0003800000 */
.L_x_41:
[----:B------:R-:W0:Y:S01]  /*1a80*/  MUFU.RSQ R0, -QNAN ;  /* 0xffc0000000007908 */ /* 0x000e220000001400 */
[----:B------:R-:W-:Y:S05]  /*1a90*/  BRA `(.L_x_48) ;  /* 0x0000000000047947 */ /* 0x000fea0003800000 */
.L_x_40:
[----:B------:R-:W-:-:S07]  /*1aa0*/  FADD.FTZ R0, R0, R3 ;  /* 0x0000000300007221 */ /* 0x000fce0000010000 */
.L_x_48:
[----:B------:R-:W-:Y:S05]  /*1ab0*/  BSYNC.RECONVERGENT B1 ;  /* 0x0000000000017941 */ /* 0x000fea0003800200 */
.L_x_38:
[----:B------:R-:W-:-:S04]  /*1ac0*/  IMAD.MOV.U32 R3, RZ, RZ, 0x0 ;  /* 0x00000000ff037424 */ /* 0x000fc800078e00ff */
[----:B0-----:R-:W-:Y:S05]  /*1ad0*/  RET.REL.NODEC R2 `(_Z29generate_sinusoidal_positionsPfii) ;  /* 0xffffffe402487950 */ /* 0x001fea0003c3ffff */
.L_x_49:
        /* <DEDUP_REMOVED lines=10> */
.L_x_56:


//--------------------- .text._Z27positional_embedding_lookupPKfPfiiii --------------------------
	.section	.text._Z27positional_embedding_lookupPKfPfiiii,"ax",@progbits
	.align	128
        .global         _Z27positional_embedding_lookupPKfPfiiii
        .type           _Z27positional_embedding_lookupPKfPfiiii,@function
        .size           _Z27positional_embedding_lookupPKfPfiiii,(.L_x_62 - _Z27positional_embedding_lookupPKfPfiiii)
        .other          _Z27positional_embedding_lookupPKfPfiiii,@"STO_CUDA_ENTRY STV_DEFAULT"
_Z27positional_embedding_lookupPKfPfiiii:
.text._Z27positional_embedding_lookupPKfPfiiii:
        /* <DEDUP_REMOVED lines=10> */
[----:B------:R-:W0:Y:S01]  /*00a0*/  LDC R5, c[0x0][0x39c] ;  /* 0x0000e700ff057b82 */ /* 0x000e220000000800 */
[----:B------:R-:W1:Y:S07]  /*00b0*/  LDCU.64 UR4, c[0x0][0x358] ;  /* 0x00006b00ff0477ac */ /* 0x000e6e0008000a00 */
[----:B------:R-:W2:Y:S01]  /*00c0*/  LDC.64 R2, c[0x0][0x380] ;  /* 0x0000e000ff027b82 */ /* 0x000ea20000000a00 */
[----:B0-----:R-:W-:-:S05]  /*00d0*/  VIADDMNMX R0, R5, 0xffffffff, R6, PT ;  /* 0xffffffff05007846 */ /* 0x001fca0003800106 */
[----:B------:R-:W-:-:S04]  /*00e0*/  IMAD R5, R0, UR7, R7 ;  /* 0x0000000700057c24 */ /* 0x000fc8000f8e0207 */
[----:B--2---:R-:W-:Y:S02]  /*00f0*/  IMAD.WIDE R2, R5, 0x4, R2 ;  /* 0x0000000405027825 */ /* 0x004fe400078e0202 */
[----:B------:R-:W0:Y:S04]  /*0100*/  LDC.64 R4, c[0x0][0x388] ;  /* 0x0000e200ff047b82 */ /* 0x000e280000000a00 */
[----:B-1----:R-:W2:Y:S01]  /*0110*/  LDG.E R3, desc[UR4][R2.64] ;  /* 0x0000000402037981 */ /* 0x002ea2000c1e1900 */
[----:B------:R-:W-:-:S04]  /*0120*/  IMAD R0, R9, UR6, R6 ;  /* 0x0000000609007c24 */ /* 0x000fc8000f8e0206 */
[----:B------:R-:W-:-:S04]  /*0130*/  IMAD R7, R0, UR7, R7 ;  /* 0x0000000700077c24 */ /* 0x000fc8000f8e0207 */
[----:B0-----:R-:W-:-:S05]  /*0140*/  IMAD.WIDE.U32 R4, R7, 0x4, R4 ;  /* 0x0000000407047825 */ /* 0x001fca00078e0004 */
[----:B--2---:R-:W-:Y:S01]  /*0150*/  STG.E desc[UR4][R4.64], R3 ;  /* 0x0000000304007986 */ /* 0x004fe2000c101904 */
[----:B------:R-:W-:Y:S05]  /*0160*/  EXIT ;  /* 0x000000000000794d */ /* 0x000fea0003800000 */
.L_x_50:
        /* <DEDUP_REMOVED lines=9> */
.L_x_62:


//--------------------- .text._Z18embedding_backwardPKfPKiPfiiii --------------------------
	.section	.text._Z18embedding_backwardPKfPKiPfiiii,"ax",@progbits
	.align	128
        .global         _Z18embedding_backwardPKfPKiPfiiii
        .type           _Z18embedding_backwardPKfPKiPfiiii,@function
        .size           _Z18embedding_backwardPKfPKiPfiiii,(.L_x_63 - _Z18embedding_backwardPKfPKiPfiiii)
        .other          _Z18embedding_backwardPKfPKiPfiiii,@"STO_CUDA_ENTRY STV_DEFAULT"
_Z18embedding_backwardPKfPKiPfiiii:
.text._Z18embedding_backwardPKfPKiPfiiii:
        /* <DEDUP_REMOVED lines=14> */
[----:B0-----:R-:W-:-:S05]  /*00e0*/  IMAD.WIDE.U32 R2, R7, 0x4, R2 ;  /* 0x0000000407027825 */ /* 0x001fca00078e0002 */
[----:B-1----:R-:W2:Y:S02]  /*00f0*/  LDG.E R0, desc[UR4][R2.64] ;  /* 0x0000000402007981 */ /* 0x002ea4000c1e1900 */
[----:B--2---:R-:W-:-:S04]  /*0100*/  ISETP.GE.AND P0, PT, R0, UR8, PT ;  /* 0x0000000800007c0c */ /* 0x004fc8000bf06270 */
[----:B------:R-:W-:-:S13]  /*0110*/  ISETP.LT.OR P0, PT, R0, RZ, P0 ;  /* 0x000000ff0000720c */ /* 0x000fda0000701670 */
[----:B------:R-:W-:Y:S05]  /*0120*/  @P0 EXIT ;  /* 0x000000000000094d */ /* 0x000fea0003800000 */
[----:B------:R-:W0:Y:S01]  /*0130*/  LDC.64 R4, c[0x0][0x380] ;  /* 0x0000e000ff047b82 */ /* 0x000e220000000a00 */
[----:B------:R-:W-:-:S07]  /*0140*/  IMAD R7, R7, UR7, R6 ;  /* 0x0000000707077c24 */ /* 0x000fce000f8e0206 */
[----:B------:R-:W1:Y:S01]  /*0150*/  LDC.64 R2, c[0x0][0x390] ;  /* 0x0000e400ff027b82 */ /* 0x000e620000000a00 */
[----:B0-----:R-:W-:-:S06]  /*0160*/  IMAD.WIDE.U32 R4, R7, 0x4, R4 ;  /* 0x0000000407047825 */ /* 0x001fcc00078e0004 */
[----:B------:R-:W2:Y:S01]  /*0170*/  LDG.E R5, desc[UR4][R4.64] ;  /* 0x0000000404057981 */ /* 0x000ea2000c1e1900 */
[----:B------:R-:W-:-:S04]  /*0180*/  IMAD R7, R0, UR7, R6 ;  /* 0x0000000700077c24 */ /* 0x000fc8000f8e0206 */
[----:B-1----:R-:W-:-:S05]  /*0190*/  IMAD.WIDE.U32 R2, R7, 0x4, R2 ;  /* 0x0000000407027825 */ /* 0x002fca00078e0002 */
[----:B--2---:R-:W-:Y:S01]  /*01a0*/  REDG.E.ADD.F32.FTZ.RN.STRONG.GPU desc[UR4][R2.64], R5 ;  /* 0x00000005020079a6 */ /* 0x004fe2000c12f304 */
[----:B------:R-:W-:Y:S05]  /*01b0*/  EXIT ;  /* 0x000000000000794d */ /* 0x000fea0003800000 */
.L_x_51:
        /* <DEDUP_REMOVED lines=12> */
.L_x_63:


//--------------------- .text._Z25embedding_with_positionalPKfS0_PKiPfiiiii --------------------------
	.section	.text._Z25embedding_with_positionalPKfS0_PKiPfiiiii,"ax",@progbits
	.align	128
        .global         _Z25embedding_with_positionalPKfS0_PKiPfiiiii
        .type           _Z25embedding_with_positionalPKfS0_PKiPfiiiii,@function
        .size           _Z25embedding_with_positionalPKfS0_PKiPfiiiii,(.L_x_64 - _Z25embedding_with_positionalPKfS0_PKiPfiiiii)
        .other          _Z25embedding_with_positionalPKfS0_PKiPfiiiii,@"STO_CUDA_ENTRY STV_DEFAULT"
_Z25embedding_with_positionalPKfS0_PKiPfiiiii:
.text._Z25embedding_with_positionalPKfS0_PKiPfiiiii:
        /* <DEDUP_REMOVED lines=13> */
[----:B------:R-:W2:Y:S01]  /*00d0*/  LDCU UR9, c[0x0][0x3b0] ;  /* 0x00007600ff0977ac */ /* 0x000ea20008000800 */
[----:B------:R-:W3:Y:S02]  /*00e0*/  LDCU UR8, c[0x0][0x3a8] ;  /* 0x00007500ff0877ac */ /* 0x000ee40008000800 */
[----:B0-----:R-:W-:-:S06]  /*00f0*/  IMAD.WIDE.U32 R2, R9, 0x4, R2 ;  /* 0x0000000409027825 */ /* 0x001fcc00078e0002 */
[----:B-1----:R-:W3:Y:S01]  /*0100*/  LDG.E R2, desc[UR4][R2.64] ;  /* 0x0000000402027981 */ /* 0x002ee2000c1e1900 */
[----:B--2---:R-:W-:-:S13]  /*0110*/  ISETP.GE.AND P1, PT, R0, UR9, PT ;  /* 0x0000000900007c0c */ /* 0x004fda000bf26270 */
[----:B------:R-:W0:Y:S01]  /*0120*/  @!P1 LDC.64 R4, c[0x0][0x388] ;  /* 0x0000e200ff049b82 */ /* 0x000e220000000a00 */
[----:B------:R-:W-:Y:S01]  /*0130*/  @!P1 IMAD R13, R0, UR7, R15 ;  /* 0x00000007000d9c24 */ /* 0x000fe2000f8e020f */
[----:B------:R-:W-:-:S03]  /*0140*/  MOV R0, RZ ;  /* 0x000000ff00007202 */ /* 0x000fc60000000f00 */
[----:B0-----:R-:W-:-:S04]  /*0150*/  @!P1 IMAD.WIDE.U32 R4, R13, 0x4, R4 ;  /* 0x000000040d049825 */ /* 0x001fc800078e0004 */
[----:B------:R-:W-:-:S06]  /*0160*/  HFMA2 R13, -RZ, RZ, 0, 0 ;  /* 0x00000000ff0d7431 */ /* 0x000fcc00000001ff */
[----:B------:R-:W2:Y:S01]  /*0170*/  @!P1 LDG.E R13, desc[UR4][R4.64] ;  /* 0x00000004040d9981 */ /* 0x000ea2000c1e1900 */
[----:B---3--:R-:W-:-:S04]  /*0180*/  ISETP.GE.AND P0, PT, R2, UR8, PT ;  /* 0x0000000802007c0c */ /* 0x008fc8000bf06270 */
[----:B------:R-:W-:-:S13]  /*0190*/  ISETP.LT.OR P0, PT, R2, RZ, P0 ;  /* 0x000000ff0200720c */ /* 0x000fda0000701670 */
[----:B------:R-:W0:Y:S01]  /*01a0*/  @!P0 LDC.64 R6, c[0x0][0x380] ;  /* 0x0000e000ff068b82 */ /* 0x000e220000000a00 */
[----:B------:R-:W-:-:S04]  /*01b0*/  @!P0 IMAD R11, R2, UR7, R15 ;  /* 0x00000007020b8c24 */ /* 0x000fc8000f8e020f */
[----:B0-----:R-:W-:-:S03]  /*01c0*/  @!P0 IMAD.WIDE.U32 R2, R11, 0x4, R6 ;  /* 0x000000040b028825 */ /* 0x001fc600078e0006 */
[----:B------:R-:W0:Y:S02]  /*01d0*/  LDC.64 R6, c[0x0][0x398] ;  /* 0x0000e600ff067b82 */ /* 0x000e240000000a00 */
[----:B------:R-:W2:Y:S01]  /*01e0*/  @!P0 LDG.E R0, desc[UR4][R2.64] ;  /* 0x0000000402008981 */ /* 0x000ea2000c1e1900 */
[----:B------:R-:W-:-:S04]  /*01f0*/  IMAD R9, R9, UR7, R15 ;  /* 0x0000000709097c24 */ /* 0x000fc8000f8e020f */
[----:B0-----:R-:W-:-:S04]  /*0200*/  IMAD.WIDE.U32 R6, R9, 0x4, R6 ;  /* 0x0000000409067825 */ /* 0x001fc800078e0006 */
[----:B--2---:R-:W-:-:S05]  /*0210*/  FADD R13, R13, R0 ;  /* 0x000000000d0d7221 */ /* 0x004fca0000000000 */
[----:B------:R-:W-:Y:S01]  /*0220*/  STG.E desc[UR4][R6.64], R13 ;  /* 0x0000000d06007986 */ /* 0x000fe2000c101904 */
[----:B------:R-:W-:Y:S05]  /*0230*/  EXIT ;  /* 0x000000000000794d */ /* 0x000fea0003800000 */
.L_x_52:
        /* <DEDUP_REMOVED lines=12> */
.L_x_64:


//--------------------- .text._Z16embedding_lookupPKfPKiPfiiii --------------------------
	.section	.text._Z16embedding_lookupPKfPKiPfiiii,"ax",@progbits
	.align	128
        .global         _Z16embedding_lookupPKfPKiPfiiii
        .type           _Z16embedding_lookupPKfPKiPfiiii,@function
        .size           _Z16embedding_lookupPKfPKiPfiiii,(.L_x_65 - _Z16embedding_lookupPKfPKiPfiiii)
        .other          _Z16embedding_lookupPKfPKiPfiiii,@"STO_CUDA_ENTRY STV_DEFAULT"
_Z16embedding_lookupPKfPKiPfiiii:
.text._Z16embedding_lookupPKfPKiPfiiii:
        /* <DEDUP_REMOVED lines=18> */
[----:B------:R-:W-:Y:S05]  /*0120*/  @P0 BRA `(.L_x_53) ;  /* 0x0000000000240947 */ /* 0x000fea0003800000 */
[----:B------:R-:W0:Y:S01]  /*0130*/  LDC.64 R2, c[0x0][0x380] ;  /* 0x0000e000ff027b82 */ /* 0x000e220000000a00 */
[----:B------:R-:W-:-:S04]  /*0140*/  IMAD R5, R0, UR7, R6 ;  /* 0x0000000700057c24 */ /* 0x000fc8000f8e0206 */
[----:B0-----:R-:W-:-:S03]  /*0150*/  IMAD.WIDE.U32 R2, R5, 0x4, R2 ;  /* 0x0000000405027825 */ /* 0x001fc600078e0002 */
[----:B------:R-:W0:Y:S03]  /*0160*/  LDC.64 R4, c[0x0][0x390] ;  /* 0x0000e400ff047b82 */ /* 0x000e260000000a00 */
[----:B------:R-:W2:Y:S01]  /*0170*/  LDG.E R3, desc[UR4][R2.64] ;  /* 0x0000000402037981 */ /* 0x000ea2000c1e1900 */
[----:B------:R-:W-:-:S04]  /*0180*/  IMAD R7, R7, UR7, R6 ;  /* 0x0000000707077c24 */ /* 0x000fc8000f8e0206 */
[----:B0-----:R-:W-:-:S05]  /*0190*/  IMAD.WIDE.U32 R4, R7, 0x4, R4 ;  /* 0x0000000407047825 */ /* 0x001fca00078e0004 */
[----:B--2---:R-:W-:Y:S01]  /*01a0*/  STG.E desc[UR4][R4.64], R3 ;  /* 0x0000000304007986 */ /* 0x004fe2000c101904 */
[----:B------:R-:W-:Y:S05]  /*01b0*/  EXIT ;  /* 0x000000000000794d */ /* 0x000fea0003800000 */
.L_x_53:
[----:B------:R-:W0:Y:S01]  /*01c0*/  LDC.64 R2, c[0x0][0x390] ;  /* 0x0000e400ff027b82 */ /* 0x000e220000000a00 */
[----:B------:R-:W-:-:S04]  /*01d0*/  IMAD R7, R7, UR7, R6 ;  /* 0x0000000707077c24 */ /* 0x000fc8000f8e0206 */
[----:B0-----:R-:W-:-:S05]  /*01e0*/  IMAD.WIDE.U32 R2, R7, 0x4, R2 ;  /* 0x0000000407027825 */ /* 0x001fca00078e0002 */
[----:B------:R-:W-:Y:S01]  /*01f0*/  STG.E desc[UR4][R2.64], RZ ;  /* 0x000000ff02007986 */ /* 0x000fe2000c101904 */
[----:B------:R-:W-:Y:S05]  /*0200*/  EXIT ;  /* 0x000000000000794d */ /* 0x000fea0003800000 */
.L_x_54:
        /* <DEDUP_REMOVED lines=15> */
.L_x_65:


//--------------------- .nv.global.init           --------------------------
	.section	.nv.global.init,"aw",@progbits
	.align	4
.nv.global.init:
	.type		__cudart_i2opi_f,@object
	.size		__cudart_i2opi_f,(.L_0 - __cudart_i2opi_f)
__cudart_i2opi_f:
        /*0000*/ 	.byte	0x41, 0x90, 0x43, 0x3c, 0x99, 0x95, 0x62, 0xdb, 0xc0, 0xdd, 0x34, 0xf5, 0xd1, 0x57, 0x27, 0xfc
        /*0010*/ 	.byte	0x29, 0x15, 0x44, 0x4e, 0x6e, 0x83, 0xf9, 0xa2
.L_0:


//--------------------- .nv.shared.reserved.0     --------------------------
	.section	.nv.shared.reserved.0,"aw",@nobits
	.weak		__nv_reservedSMEM_offset_0_alias
	.size		__nv_reservedSMEM_offset_0_alias, 0, 64
	.other		__nv_reservedSMEM_offset_0_alias,@"STO_CUDA_RESERVED_SHARED STV_DEFAULT"
__nv_reservedSMEM_offset_0_alias:
	.zero		0
	.zero		64


//--------------------- .nv.constant0._Z17embedding_dropoutPfPKffiii --------------------------
	.section	.nv.constant0._Z17embedding_dropoutPfPKffiii,"a",@progbits
	.sectionflags	@""
	.align	4
.nv.constant0._Z17embedding_dropoutPfPKffiii:
	.zero		928


//--------------------- .nv.constant0._Z23cached_embedding_lookupPKfPKiPfPiiiii --------------------------
	.section	.nv.constant0._Z23cached_embedding_lookupPKfPKiPfPiiiii,"a",@progbits
	.sectionflags	@""
	.align	4
.nv.constant0._Z23cached_embedding_lookupPKfPKiPfPiiiii:
	.zero		944


//--------------------- .nv.constant0._Z29multilingual_embedding_lookupPKfS0_PKiS2_Pfiiiii --------------------------
	.section	.nv.constant0._Z29multilingual_embedding_lookupPKfS0_PKiS2_Pfiiiii,"a",@progbits
	.sectionflags	@""
	.align	4
.nv.constant0._Z29multilingual_embedding_lookupPKfS0_PKiS2_Pfiiiii:
	.zero		956


//--------------------- .nv.constant0._Z24subword_embedding_lookupPKfPKiS2_Pfiiii --------------------------
	.section	.nv.constant0._Z24subword_embedding_lookupPKfPKiS2_Pfiiii,"a",@progbits
	.sectionflags	@""
	.align	4
.nv.constant0._Z24subword_embedding_lookupPKfPKiS2_Pfiiii:
	.zero		944


//--------------------- .nv.constant0._Z29generate_sinusoidal_positionsPfii --------------------------
	.section	.nv.constant0._Z29generate_sinusoidal_positionsPfii,"a",@progbits
	.sectionflags	@""
	.align	4
.nv.constant0._Z29generate_sinusoidal_positionsPfii:
	.zero		912


//--------------------- .nv.constant0._Z27positional_embedding_lookupPKfPfiiii --------------------------
	.section	.nv.constant0._Z27positional_embedding_lookupPKfPfiiii,"a",@progbits
	.sectionflags	@""
	.align	4
.nv.constant0._Z27positional_embedding_lookupPKfPfiiii:
	.zero		928


//--------------------- .nv.constant0._Z18embedding_backwardPKfPKiPfiiii --------------------------
	.section	.nv.constant0._Z18embedding_backwardPKfPKiPfiiii,"a",@progbits
	.sectionflags	@""
	.align	4
.nv.constant0._Z18embedding_backwardPKfPKiPfiiii:
	.zero		936


//--------------------- .nv.constant0._Z25embedding_with_positionalPKfS0_PKiPfiiiii --------------------------
	.section	.nv.constant0._Z25embedding_with_positionalPKfS0_PKiPfiiiii,"a",@progbits
	.sectionflags	@""
	.align	4
.nv.constant0._Z25embedding_with_positionalPKfS0_PKiPfiiiii:
	.zero		948


//--------------------- .nv.constant0._Z16embedding_lookupPKfPKiPfiiii --------------------------
	.section	.nv.constant0._Z16embedding_lookupPKfPKiPfiiii,"a",@progbits
	.sectionflags	@""
	.align	4
.nv.constant0._Z16embedding_lookupPKfPKiPfiiii:
	.zero		936


//--------------------- SYMBOLS --------------------------

	.type		.nv.reservedSmem.offset0,@object
	.size		.nv.reservedSmem.offset0,0x4
